	.target	sm_90a

	.elftype	@"ET_EXEC"


//--------------------- .note.nv.tkinfo           --------------------------
	.section	.note.nv.tkinfo,"",@"SHT_NOTE"
	.sectionflags	@"SHF_NOTE_NV_TKINFO"
	.tkinfo
        /*0018*/ 	.word	0x00000002
        /*0030*/ 	.string	""
        /*0030*/ 	.string	"ptxas"
        /*0030*/ 	.string	"Cuda compilation tools, release 13.0, V13.0.88"
        /*0030*/ 	.string	"Build cuda_13.0.r13.0/compiler.36424714_0"
        /*0030*/ 	.string	"-arch sm_90a -m 64 "



//--------------------- .note.nv.cuinfo           --------------------------
	.section	.note.nv.cuinfo,"",@"SHT_NOTE"
	.sectionflags	@"SHF_NOTE_NV_CUINFO"
        /*0018*/ 	.short	0x0002
        /*001a*/ 	.short	0x005a
        /*001c*/ 	.short	0x0082
	.zero		2


//--------------------- .nv.info                  --------------------------
	.section	.nv.info,"",@"SHT_CUDA_INFO"
	.align	4


	//----- nvinfo : EIATTR_REGCOUNT
	.align		4
        /*0000*/ 	.byte	0x04, 0x2f
        /*0002*/ 	.short	(.L_15 - .L_14)
	.align		4
.L_14:
        /*0004*/ 	.word	index@(_ZN7cutlass13device_kernelINS_4gemm6kernel13GemmUniversalIN4cute5tupleIJiiiiEEENS1_10collective13CollectiveMmaINS1_34MainloopSm90TmaGmmaWarpSpecializedILi3ENS5_IJNS4_1CILi1EEESB_SB_EEENS1_32KernelTmaWarpSpecializedPingpongEEENS5_IJNSA_ILi64EEENSA_ILi80EEENSA_ILi256EEEEEENS_6half_tENS5_IJlSB_lEEESJ_SK_NS4_8TiledMMAINS4_8MMA_AtomIJNS4_4SM904GMMA25MMA_64x16x16_F32F16F16_SSILNSO_5MajorE0ELSQ_0ELNSO_7ScaleInE1ELSR_1EEEEEENS4_6LayoutISC_NS5_IJNSA_ILi0EEESV_SV_EEEEENS5_IJNS4_10UnderscoreESY_SY_EEEEENS4_13SM90_TMA_LOADENS4_14ComposedLayoutINS4_7SwizzleILi3ELi4ELi3EEENS4_18smem_ptr_flag_bitsILi16EEENSU_INS5_IJNSA_ILi8EEESF_EEENS5_IJSF_SB_EEEEEEEvNS4_8identityES11_S1B_vS1C_EENS_8epilogue10collective6detail29Sm90TmaWarpSpecializedAdapterINS1F_15DefaultEpilogueISJ_SK_SK_NS1E_6thread17LinearCombinationISJ_Li1EffLNS1J_9ScaleType4KindE0ELNS_15FloatRoundStyleE2ESJ_EENS1_15EpilogueDefaultEEEEEvvEEEEvNT_6ParamsE)
        /*0008*/ 	.word	0x000000a8


	//----- nvinfo : EIATTR_FRAME_SIZE
	.align		4
.L_15:
        /*000c*/ 	.byte	0x04, 0x11
        /*000e*/ 	.short	(.L_17 - .L_16)
	.align		4
.L_16:
        /*0010*/ 	.word	index@(_ZN7cutlass13device_kernelINS_4gemm6kernel13GemmUniversalIN4cute5tupleIJiiiiEEENS1_10collective13CollectiveMmaINS1_34MainloopSm90TmaGmmaWarpSpecializedILi3ENS5_IJNS4_1CILi1EEESB_SB_EEENS1_32KernelTmaWarpSpecializedPingpongEEENS5_IJNSA_ILi64EEENSA_ILi80EEENSA_ILi256EEEEEENS_6half_tENS5_IJlSB_lEEESJ_SK_NS4_8TiledMMAINS4_8MMA_AtomIJNS4_4SM904GMMA25MMA_64x16x16_F32F16F16_SSILNSO_5MajorE0ELSQ_0ELNSO_7ScaleInE1ELSR_1EEEEEENS4_6LayoutISC_NS5_IJNSA_ILi0EEESV_SV_EEEEENS5_IJNS4_10UnderscoreESY_SY_EEEEENS4_13SM90_TMA_LOADENS4_14ComposedLayoutINS4_7SwizzleILi3ELi4ELi3EEENS4_18smem_ptr_flag_bitsILi16EEENSU_INS5_IJNSA_ILi8EEESF_EEENS5_IJSF_SB_EEEEEEEvNS4_8identityES11_S1B_vS1C_EENS_8epilogue10collective6detail29Sm90TmaWarpSpecializedAdapterINS1F_15DefaultEpilogueISJ_SK_SK_NS1E_6thread17LinearCombinationISJ_Li1EffLNS1J_9ScaleType4KindE0ELNS_15FloatRoundStyleE2ESJ_EENS1_15EpilogueDefaultEEEEEvvEEEEvNT_6ParamsE)
        /*0014*/ 	.word	0x00000008


	//----- nvinfo : EIATTR_MIN_STACK_SIZE
	.align		4
.L_17:
        /*0018*/ 	.byte	0x04, 0x12
        /*001a*/ 	.short	(.L_19 - .L_18)
	.align		4
.L_18:
        /*001c*/ 	.word	index@(_ZN7cutlass13device_kernelINS_4gemm6kernel13GemmUniversalIN4cute5tupleIJiiiiEEENS1_10collective13CollectiveMmaINS1_34MainloopSm90TmaGmmaWarpSpecializedILi3ENS5_IJNS4_1CILi1EEESB_SB_EEENS1_32KernelTmaWarpSpecializedPingpongEEENS5_IJNSA_ILi64EEENSA_ILi80EEENSA_ILi256EEEEEENS_6half_tENS5_IJlSB_lEEESJ_SK_NS4_8TiledMMAINS4_8MMA_AtomIJNS4_4SM904GMMA25MMA_64x16x16_F32F16F16_SSILNSO_5MajorE0ELSQ_0ELNSO_7ScaleInE1ELSR_1EEEEEENS4_6LayoutISC_NS5_IJNSA_ILi0EEESV_SV_EEEEENS5_IJNS4_10UnderscoreESY_SY_EEEEENS4_13SM90_TMA_LOADENS4_14ComposedLayoutINS4_7SwizzleILi3ELi4ELi3EEENS4_18smem_ptr_flag_bitsILi16EEENSU_INS5_IJNSA_ILi8EEESF_EEENS5_IJSF_SB_EEEEEEEvNS4_8identityES11_S1B_vS1C_EENS_8epilogue10collective6detail29Sm90TmaWarpSpecializedAdapterINS1F_15DefaultEpilogueISJ_SK_SK_NS1E_6thread17LinearCombinationISJ_Li1EffLNS1J_9ScaleType4KindE0ELNS_15FloatRoundStyleE2ESJ_EENS1_15EpilogueDefaultEEEEEvvEEEEvNT_6ParamsE)
        /*0020*/ 	.word	0x00000008
.L_19:


//--------------------- .nv.compat                --------------------------
	.section	.nv.compat,"",@"SHT_CUDA_COMPAT_INFO"
	.align	4
        /*0000*/ 	.byte	0x02, 0x09, 0x01, 0x00, 0x02, 0x02, 0x04, 0x00, 0x02, 0x05, 0x05, 0x00, 0x03, 0x07, 0x01, 0x01
        /*0010*/ 	.byte	0x02, 0x03, 0x01, 0x00, 0x02, 0x06, 0x01, 0x00, 0x04, 0x0b, 0x08, 0x00, 0x00, 0x00, 0x00, 0x00
        /*0020*/ 	.byte	0x00, 0x00, 0x00, 0x00


//--------------------- .nv.info._ZN7cutlass13device_kernelINS_4gemm6kernel13GemmUniversalIN4cute5tupleIJiiiiEEENS1_10collective13CollectiveMmaINS1_34MainloopSm90TmaGmmaWarpSpecializedILi3ENS5_IJNS4_1CILi1EEESB_SB_EEENS1_32KernelTmaWarpSpecializedPingpongEEENS5_IJNSA_ILi64EEENSA_ILi80EEENSA_ILi256EEEEEENS_6half_tENS5_IJlSB_lEEESJ_SK_NS4_8TiledMMAINS4_8MMA_AtomIJNS4_4SM904GMMA25MMA_64x16x16_F32F16F16_SSILNSO_5MajorE0ELSQ_0ELNSO_7ScaleInE1ELSR_1EEEEEENS4_6LayoutISC_NS5_IJNSA_ILi0EEESV_SV_EEEEENS5_IJNS4_10UnderscoreESY_SY_EEEEENS4_13SM90_TMA_LOADENS4_14ComposedLayoutINS4_7SwizzleILi3ELi4ELi3EEENS4_18smem_ptr_flag_bitsILi16EEENSU_INS5_IJNSA_ILi8EEESF_EEENS5_IJSF_SB_EEEEEEEvNS4_8identityES11_S1B_vS1C_EENS_8epilogue10collective6detail29Sm90TmaWarpSpecializedAdapterINS1F_15DefaultEpilogueISJ_SK_SK_NS1E_6thread17LinearCombinationISJ_Li1EffLNS1J_9ScaleType4KindE0ELNS_15FloatRoundStyleE2ESJ_EENS1_15EpilogueDefaultEEEEEvvEEEEvNT_6ParamsE --------------------------
	.section	.nv.info._ZN7cutlass13device_kernelINS_4gemm6kernel13GemmUniversalIN4cute5tupleIJiiiiEEENS1_10collective13CollectiveMmaINS1_34MainloopSm90TmaGmmaWarpSpecializedILi3ENS5_IJNS4_1CILi1EEESB_SB_EEENS1_32KernelTmaWarpSpecializedPingpongEEENS5_IJNSA_ILi64EEENSA_ILi80EEENSA_ILi256EEEEEENS_6half_tENS5_IJlSB_lEEESJ_SK_NS4_8TiledMMAINS4_8MMA_AtomIJNS4_4SM904GMMA25MMA_64x16x16_F32F16F16_SSILNSO_5MajorE0ELSQ_0ELNSO_7ScaleInE1ELSR_1EEEEEENS4_6LayoutISC_NS5_IJNSA_ILi0EEESV_SV_EEEEENS5_IJNS4_10UnderscoreESY_SY_EEEEENS4_13SM90_TMA_LOADENS4_14ComposedLayoutINS4_7SwizzleILi3ELi4ELi3EEENS4_18smem_ptr_flag_bitsILi16EEENSU_INS5_IJNSA_ILi8EEESF_EEENS5_IJSF_SB_EEEEEEEvNS4_8identityES11_S1B_vS1C_EENS_8epilogue10collective6detail29Sm90TmaWarpSpecializedAdapterINS1F_15DefaultEpilogueISJ_SK_SK_NS1E_6thread17LinearCombinationISJ_Li1EffLNS1J_9ScaleType4KindE0ELNS_15FloatRoundStyleE2ESJ_EENS1_15EpilogueDefaultEEEEEvvEEEEvNT_6ParamsE,"",@"SHT_CUDA_INFO"
	.sectionflags	@""
	.align	4


	//----- nvinfo : EIATTR_CUDA_API_VERSION
	.align		4
        /*0000*/ 	.byte	0x04, 0x37
        /*0002*/ 	.short	(.L_21 - .L_20)
.L_20:
        /*0004*/ 	.word	0x00000082


	//----- nvinfo : EIATTR_KPARAM_INFO
	.align		4
.L_21:
        /*0008*/ 	.byte	0x04, 0x17
        /*000a*/ 	.short	(.L_23 - .L_22)
.L_22:
        /*000c*/ 	.word	0x00000000
        /*0010*/ 	.short	0x0000
        /*0012*/ 	.short	0x0070
        /*0014*/ 	.byte	0x00, 0xf0, 0x01, 0x10


	//----- nvinfo : EIATTR_SPARSE_MMA_MASK
	.align		4
.L_23:
        /*0018*/ 	.byte	0x03, 0x50
        /*001a*/ 	.short	0x0000


	//----- nvinfo : EIATTR_MAXREG_COUNT
	.align		4
        /*001c*/ 	.byte	0x03, 0x1b
        /*001e*/ 	.short	0x00a8


	//----- nvinfo : EIATTR_NUM_BARRIERS
	.align		4
        /*0020*/ 	.byte	0x02, 0x4c
        /*0022*/ 	.byte	0x01
	.zero		1


	//----- nvinfo : EIATTR_EXTERNS
	.align		4
        /*0024*/ 	.byte	0x04, 0x0f
        /*0026*/ 	.short	(.L_25 - .L_24)


	//   ....[0]....
	.align		4
.L_24:
        /*0028*/ 	.word	index@(__assertfail)


	//----- nvinfo : EIATTR_ANNOTATIONS
	.align		4
.L_25:
        /*002c*/ 	.byte	0x04, 0x55
        /*002e*/ 	.short	(.L_27 - .L_26)


	//   ....[0]....
.L_26:
        /*0030*/ 	.word	0x00000001
        /*0034*/ 	.byte	0xb0, 0x0a, 0x00, 0x00, 0x01, 0x00, 0x00, 0x00, 0xd0, 0x86, 0x00, 0x00, 0x01, 0x00, 0x00, 0x00
        /*0044*/ 	.byte	0x00, 0x95, 0x00, 0x00


	//----- nvinfo : EIATTR_MERCURY_ISA_VERSION
	.align		4
.L_27:
        /*0048*/ 	.byte	0x03, 0x5f
        /*004a*/ 	.short	0x0101


	//----- nvinfo : EIATTR_INT_WARP_WIDE_INSTR_OFFSETS
	.align		4
        /*004c*/ 	.byte	0x04, 0x31
        /*004e*/ 	.short	(.L_29 - .L_28)


	//   ....[0]....
.L_28:
        /*0050*/ 	.word	0x000003c0


	//   ....[1]....
        /*0054*/ 	.word	0x000003e0


	//   ....[2]....
        /*0058*/ 	.word	0x00000460


	//   ....[3]....
        /*005c*/ 	.word	0x00000470


	//   ....[4]....
        /*0060*/ 	.word	0x00000480


	//   ....[5]....
        /*0064*/ 	.word	0x000004a0


	//   ....[6]....
        /*0068*/ 	.word	0x00000530


	//   ....[7]....
        /*006c*/ 	.word	0x00000550


	//----- nvinfo : EIATTR_COOP_GROUP_MASK_REGIDS
	.align		4
.L_29:
        /*0070*/ 	.byte	0x04, 0x29
        /*0072*/ 	.short	(.L_31 - .L_30)


	//   ....[0]....
.L_30:
        /*0074*/ 	.word	0xffffffff


	//   ....[1]....
        /*0078*/ 	.word	0xffffffff


	//   ....[2]....
        /*007c*/ 	.word	0xffffffff


	//   ....[3]....
        /*0080*/ 	.word	0xffffffff


	//   ....[4]....
        /*0084*/ 	.word	0xffffffff


	//   ....[5]....
        /*0088*/ 	.word	0xffffffff


	//----- nvinfo : EIATTR_COOP_GROUP_INSTR_OFFSETS
	.align		4
.L_31:
        /*008c*/ 	.byte	0x04, 0x28
        /*008e*/ 	.short	(.L_33 - .L_32)


	//   ....[0]....
.L_32:
        /*0090*/ 	.word	0x00000070


	//   ....[1]....
        /*0094*/ 	.word	0x00000080


	//   ....[2]....
        /*0098*/ 	.word	0x00000140


	//   ....[3]....
        /*009c*/ 	.word	0x000002b0


	//   ....[4]....
        /*00a0*/ 	.word	0x000002f0


	//   ....[5]....
        /*00a4*/ 	.word	0x00000340


	//----- nvinfo : EIATTR_REG_RECONFIG
	.align		4
.L_33:
        /*00a8*/ 	.byte	0x01, 0x54
	.zero		2


	//----- nvinfo : EIATTR_SYSCALL_OFFSETS
	.align		4
        /*00ac*/ 	.byte	0x04, 0x46
        /*00ae*/ 	.short	(.L_35 - .L_34)


	//   ....[0]....
.L_34:
        /*00b0*/ 	.word	0x000015e0


	//----- nvinfo : EIATTR_MBARRIER_INSTR_OFFSETS
	.align		4
.L_35:
        /*00b4*/ 	.byte	0x04, 0x39
        /*00b6*/ 	.short	(.L_37 - .L_36)


	//   ....[0]....
.L_36:
        /*00b8*/ 	.word	0x00000240
        /*00bc*/ 	.word	0x000000ff
        /*00c0*/ 	.word	0x00000000
        /*00c4*/ 	.short	0x0100
        /*00c6*/ 	.byte	0x08
	.zero		1


	//   ....[1]....
        /*00c8*/ 	.word	0x00000250
        /*00cc*/ 	.word	0x000000ff
        /*00d0*/ 	.word	0x00000018
        /*00d4*/ 	.short	0x0100
        /*00d6*/ 	.byte	0x08
	.zero		1


	//   ....[2]....
        /*00d8*/ 	.word	0x00000260
        /*00dc*/ 	.word	0x000000ff
        /*00e0*/ 	.word	0x00000008
        /*00e4*/ 	.short	0x0100
        /*00e6*/ 	.byte	0x08
	.zero		1


	//   ....[3]....
        /*00e8*/ 	.word	0x00000270
        /*00ec*/ 	.word	0x000000ff
        /*00f0*/ 	.word	0x00000020
        /*00f4*/ 	.short	0x0100
        /*00f6*/ 	.byte	0x08
	.zero		1


	//   ....[4]....
        /*00f8*/ 	.word	0x00000280
        /*00fc*/ 	.word	0x000000ff
        /*0100*/ 	.word	0x00000010
        /*0104*/ 	.short	0x0100
        /*0106*/ 	.byte	0x08
	.zero		1


	//   ....[5]....
        /*0108*/ 	.word	0x00000290
        /*010c*/ 	.word	0x000000ff
        /*0110*/ 	.word	0x00000028
        /*0114*/ 	.short	0x0100
        /*0116*/ 	.byte	0x08
	.zero		1


	//   ....[6]....
        /*0118*/ 	.word	0x00000590
        /*011c*/ 	.word	0x000000ff
        /*0120*/ 	.word	0x00000060
        /*0124*/ 	.short	0x0100
        /*0126*/ 	.byte	0x08
	.zero		1


	//   ....[7]....
        /*0128*/ 	.word	0x00000600
        /*012c*/ 	.word	0x000000ff
        /*0130*/ 	.word	0x00000068
        /*0134*/ 	.short	0x0100
        /*0136*/ 	.byte	0x08
	.zero		1


	//   ....[8]....
        /*0138*/ 	.word	0x00000620
        /*013c*/ 	.word	0x000000ff
        /*0140*/ 	.word	0x00000040
        /*0144*/ 	.short	0x0100
        /*0146*/ 	.byte	0x09
	.zero		1


	//   ....[9]....
        /*0148*/ 	.word	0x00000630
        /*014c*/ 	.word	0x000000ff
        /*0150*/ 	.word	0x00000048
        /*0154*/ 	.short	0x0100
        /*0156*/ 	.byte	0x09
	.zero		1


	//   ....[10]....
        /*0158*/ 	.word	0x00000640
        /*015c*/ 	.word	0x000000ff
        /*0160*/ 	.word	0x00000050
        /*0164*/ 	.short	0x0100
        /*0166*/ 	.byte	0x09
	.zero		1


	//   ....[11]....
        /*0168*/ 	.word	0x00000650
        /*016c*/ 	.word	0x000000ff
        /*0170*/ 	.word	0x00000058
        /*0174*/ 	.short	0x0100
        /*0176*/ 	.byte	0x09
	.zero		1


	//   ....[12]....
        /*0178*/ 	.word	0x000014c0
        /*017c*/ 	.word	0x00000045
        /*0180*/ 	.word	0x00000000
        /*0184*/ 	.short	0x010a
        /*0186*/ 	.byte	0x29
	.zero		1


	//   ....[13]....
        /*0188*/ 	.word	0x00001660
        /*018c*/ 	.word	0x00000003
        /*0190*/ 	.word	0x00000000
        /*0194*/ 	.short	0x010a
        /*0196*/ 	.byte	0x3f
	.zero		1


	//   ....[14]....
        /*0198*/ 	.word	0x000016a0
        /*019c*/ 	.word	0x00000003
        /*01a0*/ 	.word	0x00000000
        /*01a4*/ 	.short	0x010a
        /*01a6*/ 	.byte	0x3f
	.zero		1


	//   ....[15]....
        /*01a8*/ 	.word	0x000036e0
        /*01ac*/ 	.word	0x000000ff
        /*01b0*/ 	.word	0x00000000
        /*01b4*/ 	.short	0x010a
        /*01b6*/ 	.byte	0x06
	.zero		1


	//   ....[16]....
        /*01b8*/ 	.word	0x00003720
        /*01bc*/ 	.word	0x000000ff
        /*01c0*/ 	.word	0x00000000
        /*01c4*/ 	.short	0x010a
        /*01c6*/ 	.byte	0x06
	.zero		1


	//   ....[17]....
        /*01c8*/ 	.word	0x00005720
        /*01cc*/ 	.word	0x000000ff
        /*01d0*/ 	.word	0x00000000
        /*01d4*/ 	.short	0x0101
        /*01d6*/ 	.byte	0x06
	.zero		1


	//   ....[18]....
        /*01d8*/ 	.word	0x00005810
        /*01dc*/ 	.word	0x00000046
        /*01e0*/ 	.word	0x00000000
        /*01e4*/ 	.short	0x0101
        /*01e6*/ 	.byte	0x2a
	.zero		1


	//   ....[19]....
        /*01e8*/ 	.word	0x000058e0
        /*01ec*/ 	.word	0x000000ff
        /*01f0*/ 	.word	0x00000000
        /*01f4*/ 	.short	0x0101
        /*01f6*/ 	.byte	0x06
	.zero		1


	//   ....[20]....
        /*01f8*/ 	.word	0x00005990
        /*01fc*/ 	.word	0x00000045
        /*0200*/ 	.word	0x00000010
        /*0204*/ 	.short	0x010a
        /*0206*/ 	.byte	0x29
	.zero		1


	//   ....[21]....
        /*0208*/ 	.word	0x000086f0
        /*020c*/ 	.word	0x00000048
        /*0210*/ 	.word	0x00000000
        /*0214*/ 	.short	0x0101
        /*0216*/ 	.byte	0x2a
	.zero		1


	//   ....[22]....
        /*0218*/ 	.word	0x00009050
        /*021c*/ 	.word	0x0000000a
        /*0220*/ 	.word	0x00000018
        /*0224*/ 	.short	0x010a
        /*0226*/ 	.byte	0x3f
	.zero		1


	//   ....[23]....
        /*0228*/ 	.word	0x00009610
        /*022c*/ 	.word	0x00000005
        /*0230*/ 	.word	0x00000068
        /*0234*/ 	.short	0x0101
        /*0236*/ 	.byte	0x3f
	.zero		1


	//   ....[24]....
        /*0238*/ 	.word	0x00009d90
        /*023c*/ 	.word	0x00000009
        /*0240*/ 	.word	0x00000000
        /*0244*/ 	.short	0x010a
        /*0246*/ 	.byte	0x3f
	.zero		1


	//   ....[25]....
        /*0248*/ 	.word	0x00009e10
        /*024c*/ 	.word	0x00000006
        /*0250*/ 	.word	0x00000000
        /*0254*/ 	.short	0x010a
        /*0256*/ 	.byte	0x3f
	.zero		1


	//   ....[26]....
        /*0258*/ 	.word	0x00009ea0
        /*025c*/ 	.word	0x00000003
        /*0260*/ 	.word	0x00000000
        /*0264*/ 	.short	0x010a
        /*0266*/ 	.byte	0x3f
	.zero		1


	//   ....[27]....
        /*0268*/ 	.word	0x00009f00
        /*026c*/ 	.word	0x00000047
        /*0270*/ 	.word	0x00000000
        /*0274*/ 	.short	0x010a
        /*0276*/ 	.byte	0x3f
	.zero		1


	//   ....[28]....
        /*0278*/ 	.word	0x00009f50
        /*027c*/ 	.word	0x00000003
        /*0280*/ 	.word	0x00000000
        /*0284*/ 	.short	0x010a
        /*0286*/ 	.byte	0x3f
	.zero		1


	//   ....[29]....
        /*0288*/ 	.word	0x00009fb0
        /*028c*/ 	.word	0x00000004
        /*0290*/ 	.word	0x00000000
        /*0294*/ 	.short	0x010a
        /*0296*/ 	.byte	0x3f
	.zero		1


	//   ....[30]....
        /*0298*/ 	.word	0x0000a000
        /*029c*/ 	.word	0x00000047
        /*02a0*/ 	.word	0x00000010
        /*02a4*/ 	.short	0x010a
        /*02a6*/ 	.byte	0x3f
	.zero		1


	//   ....[31]....
        /*02a8*/ 	.word	0x0000a0d0
        /*02ac*/ 	.word	0x0000000a
        /*02b0*/ 	.word	0x00000018
        /*02b4*/ 	.short	0x010a
        /*02b6*/ 	.byte	0x3f
	.zero		1


	//   ....[32]....
        /*02b8*/ 	.word	0x0000a1a0
        /*02bc*/ 	.word	0x00000009
        /*02c0*/ 	.word	0x00000000
        /*02c4*/ 	.short	0x010a
        /*02c6*/ 	.byte	0x3f
	.zero		1


	//   ....[33]....
        /*02c8*/ 	.word	0x0000a1f0
        /*02cc*/ 	.word	0x00000006
        /*02d0*/ 	.word	0x00000000
        /*02d4*/ 	.short	0x010a
        /*02d6*/ 	.byte	0x3f
	.zero		1


	//----- nvinfo : EIATTR_NUM_MBARRIERS
	.align		4
.L_37:
        /*02d8*/ 	.byte	0x03, 0x38
        /*02da*/ 	.short	0x000c


	//----- nvinfo : EIATTR_EXIT_INSTR_OFFSETS
	.align		4
        /*02dc*/ 	.byte	0x04, 0x1c
        /*02de*/ 	.short	(.L_39 - .L_38)


	//   ....[0]....
.L_38:
        /*02e0*/ 	.word	0x00001160


	//   ....[1]....
        /*02e4*/ 	.word	0x000011c0


	//   ....[2]....
        /*02e8*/ 	.word	0x00008d80


	//   ....[3]....
        /*02ec*/ 	.word	0x00008db0


	//   ....[4]....
        /*02f0*/ 	.word	0x00009ef0


	//----- nvinfo : EIATTR_MAX_THREADS
	.align		4
.L_39:
        /*02f4*/ 	.byte	0x04, 0x05
        /*02f6*/ 	.short	(.L_41 - .L_40)
.L_40:
        /*02f8*/ 	.word	0x00000180
        /*02fc*/ 	.word	0x00000001
        /*0300*/ 	.word	0x00000001


	//----- nvinfo : EIATTR_CRS_STACK_SIZE
	.align		4
.L_41:
        /*0304*/ 	.byte	0x04, 0x1e
        /*0306*/ 	.short	(.L_43 - .L_42)
.L_42:
        /*0308*/ 	.word	0x00000000


	//----- nvinfo : EIATTR_CBANK_PARAM_SIZE
	.align		4
.L_43:
        /*030c*/ 	.byte	0x03, 0x19
        /*030e*/ 	.short	0x0470


	//----- nvinfo : EIATTR_PARAM_CBANK
	.align		4
        /*0310*/ 	.byte	0x04, 0x0a
        /*0312*/ 	.short	(.L_45 - .L_44)
	.align		4
.L_44:
        /*0314*/ 	.word	index@(.nv.constant0._ZN7cutlass13device_kernelINS_4gemm6kernel13GemmUniversalIN4cute5tupleIJiiiiEEENS1_10collective13CollectiveMmaINS1_34MainloopSm90TmaGmmaWarpSpecializedILi3ENS5_IJNS4_1CILi1EEESB_SB_EEENS1_32KernelTmaWarpSpecializedPingpongEEENS5_IJNSA_ILi64EEENSA_ILi80EEENSA_ILi256EEEEEENS_6half_tENS5_IJlSB_lEEESJ_SK_NS4_8TiledMMAINS4_8MMA_AtomIJNS4_4SM904GMMA25MMA_64x16x16_F32F16F16_SSILNSO_5MajorE0ELSQ_0ELNSO_7ScaleInE1ELSR_1EEEEEENS4_6LayoutISC_NS5_IJNSA_ILi0EEESV_SV_EEEEENS5_IJNS4_10UnderscoreESY_SY_EEEEENS4_13SM90_TMA_LOADENS4_14ComposedLayoutINS4_7SwizzleILi3ELi4ELi3EEENS4_18smem_ptr_flag_bitsILi16EEENSU_INS5_IJNSA_ILi8EEESF_EEENS5_IJSF_SB_EEEEEEEvNS4_8identityES11_S1B_vS1C_EENS_8epilogue10collective6detail29Sm90TmaWarpSpecializedAdapterINS1F_15DefaultEpilogueISJ_SK_SK_NS1E_6thread17LinearCombinationISJ_Li1EffLNS1J_9ScaleType4KindE0ELNS_15FloatRoundStyleE2ESJ_EENS1_15EpilogueDefaultEEEEEvvEEEEvNT_6ParamsE)
        /*0318*/ 	.short	0x0210
        /*031a*/ 	.short	0x0470


	//----- nvinfo : EIATTR_SW_WAR
	.align		4
.L_45:
        /*031c*/ 	.byte	0x04, 0x36
        /*031e*/ 	.short	(.L_47 - .L_46)
.L_46:
        /*0320*/ 	.word	0x00000008
.L_47:


//--------------------- .nv.callgraph             --------------------------
	.section	.nv.callgraph,"",@"SHT_CUDA_CALLGRAPH"
	.align	4
	.sectionentsize	8
	.align		4
        /*0000*/ 	.word	0x00000000
	.align		4
        /*0004*/ 	.word	0xffffffff
	.align		4
        /*0008*/ 	.word	index@(_ZN7cutlass13device_kernelINS_4gemm6kernel13GemmUniversalIN4cute5tupleIJiiiiEEENS1_10collective13CollectiveMmaINS1_34MainloopSm90TmaGmmaWarpSpecializedILi3ENS5_IJNS4_1CILi1EEESB_SB_EEENS1_32KernelTmaWarpSpecializedPingpongEEENS5_IJNSA_ILi64EEENSA_ILi80EEENSA_ILi256EEEEEENS_6half_tENS5_IJlSB_lEEESJ_SK_NS4_8TiledMMAINS4_8MMA_AtomIJNS4_4SM904GMMA25MMA_64x16x16_F32F16F16_SSILNSO_5MajorE0ELSQ_0ELNSO_7ScaleInE1ELSR_1EEEEEENS4_6LayoutISC_NS5_IJNSA_ILi0EEESV_SV_EEEEENS5_IJNS4_10UnderscoreESY_SY_EEEEENS4_13SM90_TMA_LOADENS4_14ComposedLayoutINS4_7SwizzleILi3ELi4ELi3EEENS4_18smem_ptr_flag_bitsILi16EEENSU_INS5_IJNSA_ILi8EEESF_EEENS5_IJSF_SB_EEEEEEEvNS4_8identityES11_S1B_vS1C_EENS_8epilogue10collective6detail29Sm90TmaWarpSpecializedAdapterINS1F_15DefaultEpilogueISJ_SK_SK_NS1E_6thread17LinearCombinationISJ_Li1EffLNS1J_9ScaleType4KindE0ELNS_15FloatRoundStyleE2ESJ_EENS1_15EpilogueDefaultEEEEEvvEEEEvNT_6ParamsE)
	.align		4
        /*000c*/ 	.word	index@(__assertfail)
	.align		4
        /*0010*/ 	.word	0x00000000
	.align		4
        /*0014*/ 	.word	0xfffffffe
	.align		4
        /*0018*/ 	.word	0x00000000
	.align		4
        /*001c*/ 	.word	0xfffffffd
	.align		4
        /*0020*/ 	.word	0x00000000
	.align		4
        /*0024*/ 	.word	0xfffffffc


//--------------------- .nv.constant4             --------------------------
	.section	.nv.constant4,"a",@progbits
	.align	8
	.align		8
.nv.constant4:
        /*0000*/ 	.dword	__assertfail
	.align		8
        /*0008*/ 	.dword	__unnamed_1
	.align		8
        /*0010*/ 	.dword	_ZN40_INTERNAL_7cf91a52_4_k_cu_a5a395b7_129034cuda3std3__45__cpo5beginE
	.align		8
        /*0018*/ 	.dword	_ZN40_INTERNAL_7cf91a52_4_k_cu_a5a395b7_129034cuda3std3__45__cpo3endE
	.align		8
        /*0020*/ 	.dword	_ZN40_INTERNAL_7cf91a52_4_k_cu_a5a395b7_129034cuda3std3__45__cpo6cbeginE
	.align		8
        /*0028*/ 	.dword	_ZN40_INTERNAL_7cf91a52_4_k_cu_a5a395b7_129034cuda3std3__45__cpo4cendE
	.align		8
        /*0030*/ 	.dword	_ZN40_INTERNAL_7cf91a52_4_k_cu_a5a395b7_129034cuda3std3__442_GLOBAL__N__7cf91a52_4_k_cu_a5a395b7_129036ignoreE
	.align		8
        /*0038*/ 	.dword	_ZN40_INTERNAL_7cf91a52_4_k_cu_a5a395b7_129034cuda3std3__419piecewise_constructE
	.align		8
        /*0040*/ 	.dword	_ZN40_INTERNAL_7cf91a52_4_k_cu_a5a395b7_129034cuda3std3__48in_placeE
	.align		8
        /*0048*/ 	.dword	_ZN40_INTERNAL_7cf91a52_4_k_cu_a5a395b7_129034cuda3std6ranges3__45__cpo4swapE
	.align		8
        /*0050*/ 	.dword	_ZN40_INTERNAL_7cf91a52_4_k_cu_a5a395b7_129034cuda3std6ranges3__45__cpo9iter_moveE
	.align		8
        /*0058*/ 	.dword	_ZN40_INTERNAL_7cf91a52_4_k_cu_a5a395b7_129034cute7productE
	.align		8
        /*0060*/ 	.dword	_ZN40_INTERNAL_7cf91a52_4_k_cu_a5a395b7_129034cute1_E
	.align		8
        /*0068*/ 	.dword	$str$22
	.align		8
        /*0070*/ 	.dword	$str$23


//--------------------- .text._ZN7cutlass13device_kernelINS_4gemm6kernel13GemmUniversalIN4cute5tupleIJiiiiEEENS1_10collective13CollectiveMmaINS1_34MainloopSm90TmaGmmaWarpSpecializedILi3ENS5_IJNS4_1CILi1EEESB_SB_EEENS1_32KernelTmaWarpSpecializedPingpongEEENS5_IJNSA_ILi64EEENSA_ILi80EEENSA_ILi256EEEEEENS_6half_tENS5_IJlSB_lEEESJ_SK_NS4_8TiledMMAINS4_8MMA_AtomIJNS4_4SM904GMMA25MMA_64x16x16_F32F16F16_SSILNSO_5MajorE0ELSQ_0ELNSO_7ScaleInE1ELSR_1EEEEEENS4_6LayoutISC_NS5_IJNSA_ILi0EEESV_SV_EEEEENS5_IJNS4_10UnderscoreESY_SY_EEEEENS4_13SM90_TMA_LOADENS4_14ComposedLayoutINS4_7SwizzleILi3ELi4ELi3EEENS4_18smem_ptr_flag_bitsILi16EEENSU_INS5_IJNSA_ILi8EEESF_EEENS5_IJSF_SB_EEEEEEEvNS4_8identityES11_S1B_vS1C_EENS_8epilogue10collective6detail29Sm90TmaWarpSpecializedAdapterINS1F_15DefaultEpilogueISJ_SK_SK_NS1E_6thread17LinearCombinationISJ_Li1EffLNS1J_9ScaleType4KindE0ELNS_15FloatRoundStyleE2ESJ_EENS1_15EpilogueDefaultEEEEEvvEEEEvNT_6ParamsE --------------------------
	.section	.text._ZN7cutlass13device_kernelINS_4gemm6kernel13GemmUniversalIN4cute5tupleIJiiiiEEENS1_10collective13CollectiveMmaINS1_34MainloopSm90TmaGmmaWarpSpecializedILi3ENS5_IJNS4_1CILi1EEESB_SB_EEENS1_32KernelTmaWarpSpecializedPingpongEEENS5_IJNSA_ILi64EEENSA_ILi80EEENSA_ILi256EEEEEENS_6half_tENS5_IJlSB_lEEESJ_SK_NS4_8TiledMMAINS4_8MMA_AtomIJNS4_4SM904GMMA25MMA_64x16x16_F32F16F16_SSILNSO_5MajorE0ELSQ_0ELNSO_7ScaleInE1ELSR_1EEEEEENS4_6LayoutISC_NS5_IJNSA_ILi0EEESV_SV_EEEEENS5_IJNS4_10UnderscoreESY_SY_EEEEENS4_13SM90_TMA_LOADENS4_14ComposedLayoutINS4_7SwizzleILi3ELi4ELi3EEENS4_18smem_ptr_flag_bitsILi16EEENSU_INS5_IJNSA_ILi8EEESF_EEENS5_IJSF_SB_EEEEEEEvNS4_8identityES11_S1B_vS1C_EENS_8epilogue10collective6detail29Sm90TmaWarpSpecializedAdapterINS1F_15DefaultEpilogueISJ_SK_SK_NS1E_6thread17LinearCombinationISJ_Li1EffLNS1J_9ScaleType4KindE0ELNS_15FloatRoundStyleE2ESJ_EENS1_15EpilogueDefaultEEEEEvvEEEEvNT_6ParamsE,"ax",@progbits
	.align	128
.text._ZN7cutlass13device_kernelINS_4gemm6kernel13GemmUniversalIN4cute5tupleIJiiiiEEENS1_10collective13CollectiveMmaINS1_34MainloopSm90TmaGmmaWarpSpecializedILi3ENS5_IJNS4_1CILi1EEESB_SB_EEENS1_32KernelTmaWarpSpecializedPingpongEEENS5_IJNSA_ILi64EEENSA_ILi80EEENSA_ILi256EEEEEENS_6half_tENS5_IJlSB_lEEESJ_SK_NS4_8TiledMMAINS4_8MMA_AtomIJNS4_4SM904GMMA25MMA_64x16x16_F32F16F16_SSILNSO_5MajorE0ELSQ_0ELNSO_7ScaleInE1ELSR_1EEEEEENS4_6LayoutISC_NS5_IJNSA_ILi0EEESV_SV_EEEEENS5_IJNS4_10UnderscoreESY_SY_EEEEENS4_13SM90_TMA_LOADENS4_14ComposedLayoutINS4_7SwizzleILi3ELi4ELi3EEENS4_18smem_ptr_flag_bitsILi16EEENSU_INS5_IJNSA_ILi8EEESF_EEENS5_IJSF_SB_EEEEEEEvNS4_8identityES11_S1B_vS1C_EENS_8epilogue10collective6detail29Sm90TmaWarpSpecializedAdapterINS1F_15DefaultEpilogueISJ_SK_SK_NS1E_6thread17LinearCombinationISJ_Li1EffLNS1J_9ScaleType4KindE0ELNS_15FloatRoundStyleE2ESJ_EENS1_15EpilogueDefaultEEEEEvvEEEEvNT_6ParamsE:
        .type           _ZN7cutlass13device_kernelINS_4gemm6kernel13GemmUniversalIN4cute5tupleIJiiiiEEENS1_10collective13CollectiveMmaINS1_34MainloopSm90TmaGmmaWarpSpecializedILi3ENS5_IJNS4_1CILi1EEESB_SB_EEENS1_32KernelTmaWarpSpecializedPingpongEEENS5_IJNSA_ILi64EEENSA_ILi80EEENSA_ILi256EEEEEENS_6half_tENS5_IJlSB_lEEESJ_SK_NS4_8TiledMMAINS4_8MMA_AtomIJNS4_4SM904GMMA25MMA_64x16x16_F32F16F16_SSILNSO_5MajorE0ELSQ_0ELNSO_7ScaleInE1ELSR_1EEEEEENS4_6LayoutISC_NS5_IJNSA_ILi0EEESV_SV_EEEEENS5_IJNS4_10UnderscoreESY_SY_EEEEENS4_13SM90_TMA_LOADENS4_14ComposedLayoutINS4_7SwizzleILi3ELi4ELi3EEENS4_18smem_ptr_flag_bitsILi16EEENSU_INS5_IJNSA_ILi8EEESF_EEENS5_IJSF_SB_EEEEEEEvNS4_8identityES11_S1B_vS1C_EENS_8epilogue10collective6detail29Sm90TmaWarpSpecializedAdapterINS1F_15DefaultEpilogueISJ_SK_SK_NS1E_6thread17LinearCombinationISJ_Li1EffLNS1J_9ScaleType4KindE0ELNS_15FloatRoundStyleE2ESJ_EENS1_15EpilogueDefaultEEEEEvvEEEEvNT_6ParamsE,@function
        .size           _ZN7cutlass13device_kernelINS_4gemm6kernel13GemmUniversalIN4cute5tupleIJiiiiEEENS1_10collective13CollectiveMmaINS1_34MainloopSm90TmaGmmaWarpSpecializedILi3ENS5_IJNS4_1CILi1EEESB_SB_EEENS1_32KernelTmaWarpSpecializedPingpongEEENS5_IJNSA_ILi64EEENSA_ILi80EEENSA_ILi256EEEEEENS_6half_tENS5_IJlSB_lEEESJ_SK_NS4_8TiledMMAINS4_8MMA_AtomIJNS4_4SM904GMMA25MMA_64x16x16_F32F16F16_SSILNSO_5MajorE0ELSQ_0ELNSO_7ScaleInE1ELSR_1EEEEEENS4_6LayoutISC_NS5_IJNSA_ILi0EEESV_SV_EEEEENS5_IJNS4_10UnderscoreESY_SY_EEEEENS4_13SM90_TMA_LOADENS4_14ComposedLayoutINS4_7SwizzleILi3ELi4ELi3EEENS4_18smem_ptr_flag_bitsILi16EEENSU_INS5_IJNSA_ILi8EEESF_EEENS5_IJSF_SB_EEEEEEEvNS4_8identityES11_S1B_vS1C_EENS_8epilogue10collective6detail29Sm90TmaWarpSpecializedAdapterINS1F_15DefaultEpilogueISJ_SK_SK_NS1E_6thread17LinearCombinationISJ_Li1EffLNS1J_9ScaleType4KindE0ELNS_15FloatRoundStyleE2ESJ_EENS1_15EpilogueDefaultEEEEEvvEEEEvNT_6ParamsE,(.L_x_147 - _ZN7cutlass13device_kernelINS_4gemm6kernel13GemmUniversalIN4cute5tupleIJiiiiEEENS1_10collective13CollectiveMmaINS1_34MainloopSm90TmaGmmaWarpSpecializedILi3ENS5_IJNS4_1CILi1EEESB_SB_EEENS1_32KernelTmaWarpSpecializedPingpongEEENS5_IJNSA_ILi64EEENSA_ILi80EEENSA_ILi256EEEEEENS_6half_tENS5_IJlSB_lEEESJ_SK_NS4_8TiledMMAINS4_8MMA_AtomIJNS4_4SM904GMMA25MMA_64x16x16_F32F16F16_SSILNSO_5MajorE0ELSQ_0ELNSO_7ScaleInE1ELSR_1EEEEEENS4_6LayoutISC_NS5_IJNSA_ILi0EEESV_SV_EEEEENS5_IJNS4_10UnderscoreESY_SY_EEEEENS4_13SM90_TMA_LOADENS4_14ComposedLayoutINS4_7SwizzleILi3ELi4ELi3EEENS4_18smem_ptr_flag_bitsILi16EEENSU_INS5_IJNSA_ILi8EEESF_EEENS5_IJSF_SB_EEEEEEEvNS4_8identityES11_S1B_vS1C_EENS_8epilogue10collective6detail29Sm90TmaWarpSpecializedAdapterINS1F_15DefaultEpilogueISJ_SK_SK_NS1E_6thread17LinearCombinationISJ_Li1EffLNS1J_9ScaleType4KindE0ELNS_15FloatRoundStyleE2ESJ_EENS1_15EpilogueDefaultEEEEEvvEEEEvNT_6ParamsE)
        .other          _ZN7cutlass13device_kernelINS_4gemm6kernel13GemmUniversalIN4cute5tupleIJiiiiEEENS1_10collective13CollectiveMmaINS1_34MainloopSm90TmaGmmaWarpSpecializedILi3ENS5_IJNS4_1CILi1EEESB_SB_EEENS1_32KernelTmaWarpSpecializedPingpongEEENS5_IJNSA_ILi64EEENSA_ILi80EEENSA_ILi256EEEEEENS_6half_tENS5_IJlSB_lEEESJ_SK_NS4_8TiledMMAINS4_8MMA_AtomIJNS4_4SM904GMMA25MMA_64x16x16_F32F16F16_SSILNSO_5MajorE0ELSQ_0ELNSO_7ScaleInE1ELSR_1EEEEEENS4_6LayoutISC_NS5_IJNSA_ILi0EEESV_SV_EEEEENS5_IJNS4_10UnderscoreESY_SY_EEEEENS4_13SM90_TMA_LOADENS4_14ComposedLayoutINS4_7SwizzleILi3ELi4ELi3EEENS4_18smem_ptr_flag_bitsILi16EEENSU_INS5_IJNSA_ILi8EEESF_EEENS5_IJSF_SB_EEEEEEEvNS4_8identityES11_S1B_vS1C_EENS_8epilogue10collective6detail29Sm90TmaWarpSpecializedAdapterINS1F_15DefaultEpilogueISJ_SK_SK_NS1E_6thread17LinearCombinationISJ_Li1EffLNS1J_9ScaleType4KindE0ELNS_15FloatRoundStyleE2ESJ_EENS1_15EpilogueDefaultEEEEEvvEEEEvNT_6ParamsE,@"STO_CUDA_ENTRY STV_DEFAULT"
_ZN7cutlass13device_kernelINS_4gemm6kernel13GemmUniversalIN4cute5tupleIJiiiiEEENS1_10collective13CollectiveMmaINS1_34MainloopSm90TmaGmmaWarpSpecializedILi3ENS5_IJNS4_1CILi1EEESB_SB_EEENS1_32KernelTmaWarpSpecializedPingpongEEENS5_IJNSA_ILi64EEENSA_ILi80EEENSA_ILi256EEEEEENS_6half_tENS5_IJlSB_lEEESJ_SK_NS4_8TiledMMAINS4_8MMA_AtomIJNS4_4SM904GMMA25MMA_64x16x16_F32F16F16_SSILNSO_5MajorE0ELSQ_0ELNSO_7ScaleInE1ELSR_1EEEEEENS4_6LayoutISC_NS5_IJNSA_ILi0EEESV_SV_EEEEENS5_IJNS4_10UnderscoreESY_SY_EEEEENS4_13SM90_TMA_LOADENS4_14ComposedLayoutINS4_7SwizzleILi3ELi4ELi3EEENS4_18smem_ptr_flag_bitsILi16EEENSU_INS5_IJNSA_ILi8EEESF_EEENS5_IJSF_SB_EEEEEEEvNS4_8identityES11_S1B_vS1C_EENS_8epilogue10collective6detail29Sm90TmaWarpSpecializedAdapterINS1F_15DefaultEpilogueISJ_SK_SK_NS1E_6thread17LinearCombinationISJ_Li1EffLNS1J_9ScaleType4KindE0ELNS_15FloatRoundStyleE2ESJ_EENS1_15EpilogueDefaultEEEEEvvEEEEvNT_6ParamsE:
[----:B------:R-:W0:Y:S02]  /*0000*/  LDC R1, c[0x0][0x28] ;  /* 0x00000a00ff017b82 */ /* 0x000e240000000800 */
[----:B0-----:R-:W-:Y:S01]  /*0010*/  VIADD R1, R1, 0xfffffff8 ;  /* 0xfffffff801017836 */ /* 0x001fe20000000000 */
[----:B------:R-:W0:Y:S01]  /*0020*/  S2R R4, SR_TID.X ;  /* 0x0000000000047919 */ /* 0x000e220000002100 */
[----:B------:R-:W-:Y:S01]  /*0030*/  ELECT P0, URZ, PT ;  /* 0x00000000003f782f */ /* 0x000fe20003800000 */
[----:B------:R-:W-:Y:S01]  /*0040*/  BSSY B0, `(.L_x_0) ;  /* 0x000000f000007945 */ /* 0x000fe20003800000 */
[--C-:B0-----:R-:W-:Y:S02]  /*0050*/  SHF.R.U32.HI R0, RZ, 0x5, R4.reuse ;  /* 0x00000005ff007819 */ /* 0x101fe40000011604 */
[----:B------:R-:W-:-:S03]  /*0060*/  SHF.R.U32.HI R5, RZ, 0x7, R4 ;  /* 0x00000007ff057819 */ /* 0x000fc60000011604 */
[----:B------:R-:W0:Y:S04]  /*0070*/  SHFL.IDX PT, R2, R0, RZ, 0x1f ;  /* 0x00001fff00027589 */ /* 0x000e2800000e0000 */
[----:B------:R1:W2:Y:S01]  /*0080*/  SHFL.IDX PT, R8, R5, RZ, 0x1f ;  /* 0x00001fff05087589 */ /* 0x0002a200000e0000 */
[----:B0-----:R-:W-:-:S13]  /*0090*/  ISETP.NE.OR P0, PT, R2, RZ, !P0 ;  /* 0x000000ff0200720c */ /* 0x001fda0004705670 */
[----:B-12---:R-:W-:Y:S05]  /*00a0*/  @P0 BRA `(.L_x_1) ;  /* 0x0000000000200947 */ /* 0x006fea0003800000 */
[----:B------:R-:W-:Y:S02]  /*00b0*/  ULDC.64 UR4, c[0x0][0x198] ;  /* 0x0000660000047ab9 */ /* 0x000fe40000000a00 */
[----:B------:R-:W-:Y:S02]  /*00c0*/  UIADD3 UR6, UP0, UR4, 0xf0, URZ ;  /* 0x000000f004067890 */ /* 0x000fe4000ff1e03f */
[----:B------:R-:W-:Y:S02]  /*00d0*/  UIADD3 UR4, UP1, UR4, 0x1f0, URZ ;  /* 0x000001f004047890 */ /* 0x000fe4000ff3e03f */
[----:B------:R-:W-:Y:S02]  /*00e0*/  UIADD3.X UR7, URZ, UR5, URZ, UP0, !UPT ;  /* 0x000000053f077290 */ /* 0x000fe400087fe43f */
[----:B------:R-:W-:-:S07]  /*00f0*/  UIADD3.X UR5, URZ, UR5, URZ, UP1, !UPT ;  /* 0x000000053f057290 */ /* 0x000fce0008ffe43f */
[----:B------:R0:W-:Y:S02]  /*0100*/  UTMACCTL.PF [UR6] ;  /* 0x00000000060079b9 */ /* 0x0001e40008040000 */
[----:B------:R0:W-:Y:S02]  /*0110*/  UTMACCTL.PF [UR4] ;  /* 0x00000000040079b9 */ /* 0x0001e40008040000 */
[----:B0-----:R-:W-:Y:S01]  /*0120*/  NOP ;  /* 0x0000000000007918 */ /* 0x001fe20000000000 */
.L_x_1:
[----:B------:R-:W-:Y:S05]  /*0130*/  BSYNC B0 ;  /* 0x0000000000007941 */ /* 0x000fea0003800000 */
.L_x_0:
[----:B------:R-:W0:Y:S02]  /*0140*/  SHFL.IDX PT, R3, R0, RZ, 0x1f ;  /* 0x00001fff00037589 */ /* 0x000e2400000e0000 */
[----:B0-----:R-:W-:-:S13]  /*0150*/  ISETP.NE.AND P0, PT, R3, RZ, PT ;  /* 0x000000ff0300720c */ /* 0x001fda0003f05270 */
[----:B------:R-:W-:Y:S05]  /*0160*/  @P0 BRA `(.L_x_2) ;  /* 0x0000000000500947 */ /* 0x000fea0003800000 */
[----:B------:R-:W0:Y:S01]  /*0170*/  S2UR UR8, SR_CgaCtaId ;  /* 0x00000000000879c3 */ /* 0x000e220000008800 */
[----:B------:R-:W-:Y:S01]  /*0180*/  UMOV UR4, 0x400 ;  /* 0x0000040000047882 */ /* 0x000fe20000000000 */
[----:B------:R-:W-:Y:S01]  /*0190*/  UMOV UR5, 0x1 ;  /* 0x0000000100057882 */ /* 0x000fe20000000000 */
[----:B------:R-:W-:Y:S01]  /*01a0*/  UMOV UR6, 0x80 ;  /* 0x0000008000067882 */ /* 0x000fe20000000000 */
[----:B------:R-:W-:Y:S01]  /*01b0*/  ELECT P0, URZ, PT ;  /* 0x00000000003f782f */ /* 0x000fe20003800000 */
[----:B------:R-:W-:-:S04]  /*01c0*/  UIADD3 UR6, -UR6, 0x100000, URZ ;  /* 0x0010000006067890 */ /* 0x000fc8000fffe13f */
[----:B------:R-:W-:Y:S02]  /*01d0*/  USHF.L.U32 UR7, UR6, 0xb, URZ ;  /* 0x0000000b06077899 */ /* 0x000fe4000800063f */
[----:B------:R-:W-:Y:S02]  /*01e0*/  USHF.L.U32 UR6, UR6, 0x1, URZ ;  /* 0x0000000106067899 */ /* 0x000fe4000800063f */
[----:B0-----:R-:W-:Y:S02]  /*01f0*/  ULEA UR8, UR8, UR4, 0x18 ;  /* 0x0000000408087291 */ /* 0x001fe4000f8ec03f */
[----:B------:R-:W-:-:S04]  /*0200*/  UIADD3 UR4, -UR5, 0x100000, URZ ;  /* 0x0010000005047890 */ /* 0x000fc8000fffe13f */
[----:B------:R-:W-:Y:S02]  /*0210*/  USHF.L.U32 UR5, UR4, 0xb, URZ ;  /* 0x0000000b04057899 */ /* 0x000fe4000800063f */
[----:B------:R-:W-:Y:S01]  /*0220*/  USHF.L.U32 UR4, UR4, 0x1, URZ ;  /* 0x0000000104047899 */ /* 0x000fe2000800063f */
[----:B------:R-:W0:Y:S11]  /*0230*/  FENCE.VIEW.ASYNC.S ;  /* 0x00000000000073c6 */ /* 0x000e360000000000 */
[----:B0-----:R0:W1:Y:S01]  /*0240*/  SYNCS.EXCH.64 URZ, [UR8], UR4 ;  /* 0x00000004083f75b2 */ /* 0x0010620008000100 */
[----:B------:R0:W2:Y:S01]  /*0250*/  SYNCS.EXCH.64 URZ, [UR8+0x18], UR6 ;  /* 0x00001806083f75b2 */ /* 0x0000a20008000100 */
[----:B------:R0:W3:Y:S01]  /*0260*/  SYNCS.EXCH.64 URZ, [UR8+0x8], UR4 ;  /* 0x00000804083f75b2 */ /* 0x0000e20008000100 */
[----:B------:R0:W4:Y:S01]  /*0270*/  SYNCS.EXCH.64 URZ, [UR8+0x20], UR6 ;  /* 0x00002006083f75b2 */ /* 0x0001220008000100 */
[----:B------:R0:W0:Y:S01]  /*0280*/  SYNCS.EXCH.64 URZ, [UR8+0x10], UR4 ;  /* 0x00001004083f75b2 */ /* 0x0000220008000100 */
[----:B------:R0:W0:Y:S01]  /*0290*/  SYNCS.EXCH.64 URZ, [UR8+0x28], UR6 ;  /* 0x00002806083f75b2 */ /* 0x0000220008000100 */
[----:B------:R-:W-:Y:S01]  /*02a0*/  NOP ;  /* 0x0000000000007918 */ /* 0x000fe20000000000 */
.L_x_2:
[----:B------:R-:W5:Y:S01]  /*02b0*/  SHFL.IDX PT, R6, R0, RZ, 0x1f ;  /* 0x00001fff00067589 */ /* 0x000f6200000e0000 */
[----:B------:R-:W-:Y:S01]  /*02c0*/  ELECT P0, URZ, PT ;  /* 0x00000000003f782f */ /* 0x000fe20003800000 */
[----:B------:R-:W-:Y:S01]  /*02d0*/  NOP ;  /* 0x0000000000007918 */ /* 0x000fe20000000000 */
[----:B------:R-:W-:Y:S01]  /*02e0*/  ELECT P1, URZ, PT ;  /* 0x00000000003f782f */ /* 0x000fe20003820000 */
[----:B------:R-:W1:Y:S01]  /*02f0*/  SHFL.IDX PT, R3, R0, RZ, 0x1f ;  /* 0x00001fff00037589 */ /* 0x000e6200000e0000 */
[----:B0-----:R-:W-:Y:S01]  /*0300*/  UMOV UR4, 0x20 ;  /* 0x0000002000047882 */ /* 0x001fe20000000000 */
[----:B------:R-:W-:Y:S01]  /*0310*/  UMOV UR11, 0x80 ;  /* 0x00000080000b7882 */ /* 0x000fe20000000000 */
[----:B------:R-:W-:Y:S01]  /*0320*/  NOP ;  /* 0x0000000000007918 */ /* 0x000fe20000000000 */
[C---:B------:R-:W-:Y:S01]  /*0330*/  VIADD R33, R8.reuse, 0xffffffff ;  /* 0xffffffff08217836 */ /* 0x040fe20000000000 */
[----:B------:R-:W0:Y:S01]  /*0340*/  SHFL.IDX PT, R5, R5, RZ, 0x1f ;  /* 0x00001fff05057589 */ /* 0x000e2200000e0000 */
[----:B------:R-:W-:Y:S01]  /*0350*/  ULDC.64 UR46, c[0x0][0x208] ;  /* 0x00008200002e7ab9 */ /* 0x000fe20000000a00 */
[----:B------:R-:W-:-:S02]  /*0360*/  ISETP.NE.AND P2, PT, R8, RZ, PT ;  /* 0x000000ff0800720c */ /* 0x000fc40003f45270 */
[----:B------:R-:W-:Y:S02]  /*0370*/  ISETP.GE.U32.AND P3, PT, R33, 0x2, PT ;  /* 0x000000022100780c */ /* 0x000fe40003f66070 */
[----:B-----5:R-:W-:Y:S02]  /*0380*/  ISETP.NE.OR P0, PT, R6, RZ, !P0 ;  /* 0x000000ff0600720c */ /* 0x020fe40004705670 */
[----:B-1----:R-:W-:Y:S02]  /*0390*/  ISETP.NE.OR P1, PT, R3, RZ, !P1 ;  /* 0x000000ff0300720c */ /* 0x002fe40004f25670 */
[----:B------:R-:W-:-:S04]  /*03a0*/  SHF.R.S32.HI R3, RZ, 0x1f, R2 ;  /* 0x0000001fff037819 */ /* 0x000fc80000011402 */
[----:B------:R-:W-:-:S05]  /*03b0*/  LEA.HI R3, R3, R2, RZ, 0x2 ;  /* 0x0000000203037211 */ /* 0x000fca00078f10ff */
[----:B------:R-:W-:Y:S01]  /*03c0*/  VOTEU.ALL UP0, P0 ;  /* 0x00000000003f7886 */ /* 0x000fe20000000000 */
[----:B------:R-:W-:Y:S01]  /*03d0*/  LOP3.LUT R3, R3, 0xfffffffc, RZ, 0xc0, !PT ;  /* 0xfffffffc03037812 */ /* 0x000fe200078ec0ff */
[----:B------:R-:W-:-:S03]  /*03e0*/  VOTEU.ALL UP1, P1 ;  /* 0x00000000003f7886 */ /* 0x000fc60000820000 */
[----:B------:R-:W1:Y:S01]  /*03f0*/  @!UP0 S2UR UR7, SR_CgaCtaId ;  /* 0x00000000000789c3 */ /* 0x000e620000008800 */
[----:B------:R-:W-:Y:S01]  /*0400*/  @!UP0 UMOV UR6, 0x400 ;  /* 0x0000040000068882 */ /* 0x000fe20000000000 */
[----:B------:R-:W-:-:S04]  /*0410*/  @!UP0 UIADD3 UR4, -UR4, 0x100000, URZ ;  /* 0x0010000004048890 */ /* 0x000fc8000fffe13f */
[----:B------:R-:W-:Y:S02]  /*0420*/  @!UP0 USHF.L.U32 UR5, UR4, 0xb, URZ ;  /* 0x0000000b04058899 */ /* 0x000fe4000800063f */
[----:B------:R-:W-:Y:S01]  /*0430*/  @!UP0 USHF.L.U32 UR4, UR4, 0x1, URZ ;  /* 0x0000000104048899 */ /* 0x000fe2000800063f */
[----:B------:R-:W-:Y:S01]  /*0440*/  IMAD.IADD R0, R2, 0x1, -R3 ;  /* 0x0000000102007824 */ /* 0x000fe200078e0a03 */
[----:B------:R-:W-:Y:S01]  /*0450*/  @!UP1 UMOV UR9, 0x400 ;  /* 0x0000040000099882 */ /* 0x000fe20000000000 */
[----:B------:R-:W-:Y:S01]  /*0460*/  VOTEU.ALL UP2, P1 ;  /* 0x00000000003f7886 */ /* 0x000fe20000840000 */
[----:B------:R-:W-:Y:S01]  /*0470*/  VOTEU.ALL UP3, P1 ;  /* 0x00000000003f7886 */ /* 0x000fe20000860000 */
[----:B------:R-:W-:Y:S01]  /*0480*/  VOTEU.ALL UP4, P1 ;  /* 0x00000000003f7886 */ /* 0x000fe20000880000 */
[----:B------:R-:W5:Y:S01]  /*0490*/  @!UP1 S2UR UR10, SR_CgaCtaId ;  /* 0x00000000000a99c3 */ /* 0x000f620000008800 */
[----:B------:R-:W-:Y:S01]  /*04a0*/  VOTEU.ALL UP5, P1 ;  /* 0x00000000003f7886 */ /* 0x000fe200008a0000 */
[----:B------:R-:W-:-:S04]  /*04b0*/  SHF.R.S32.HI R3, RZ, 0x1f, R4 ;  /* 0x0000001fff037819 */ /* 0x000fc80000011404 */
[----:B------:R-:W-:-:S04]  /*04c0*/  LEA.HI R3, R3, R4, RZ, 0x7 ;  /* 0x0000000403037211 */ /* 0x000fc800078f38ff */
[----:B------:R-:W-:-:S05]  /*04d0*/  LOP3.LUT R3, R3, 0xffffff80, RZ, 0xc0, !PT ;  /* 0xffffff8003037812 */ /* 0x000fca00078ec0ff */
[----:B------:R-:W-:Y:S01]  /*04e0*/  IMAD.IADD R3, R4, 0x1, -R3 ;  /* 0x0000000104037824 */ /* 0x000fe200078e0a03 */
[----:B-1----:R-:W-:Y:S02]  /*04f0*/  @!UP0 ULEA UR8, UR7, UR6, 0x18 ;  /* 0x0000000607088291 */ /* 0x002fe4000f8ec03f */
[----:B------:R-:W-:-:S04]  /*0500*/  @!UP1 UIADD3 UR6, -UR11, 0x100000, URZ ;  /* 0x001000000b069890 */ /* 0x000fc8000fffe13f */
[----:B------:R-:W-:Y:S02]  /*0510*/  @!UP1 USHF.L.U32 UR7, UR6, 0xb, URZ ;  /* 0x0000000b06079899 */ /* 0x000fe4000800063f */
[----:B------:R-:W-:Y:S01]  /*0520*/  @!UP1 USHF.L.U32 UR6, UR6, 0x1, URZ ;  /* 0x0000000106069899 */ /* 0x000fe2000800063f */
[----:B------:R-:W-:Y:S01]  /*0530*/  VOTEU.ALL UP0, P0 ;  /* 0x00000000003f7886 */ /* 0x000fe20000000000 */
[----:B-----5:R-:W-:Y:S01]  /*0540*/  @!UP1 ULEA UR9, UR10, UR9, 0x18 ;  /* 0x000000090a099291 */ /* 0x020fe2000f8ec03f */
[----:B------:R-:W-:Y:S02]  /*0550*/  VOTEU.ALL UP1, P0 ;  /* 0x00000000003f7886 */ /* 0x000fe40000020000 */
[----:B------:R-:W-:Y:S01]  /*0560*/  ULDC.64 UR10, c[0x0][0x598] ;  /* 0x00016600000a7ab9 */ /* 0x000fe20000000a00 */
[----:B------:R-:W-:Y:S01]  /*0570*/  ISETP.NE.AND P0, PT, R0, 0x3, PT ;  /* 0x000000030000780c */ /* 0x000fe20003f05270 */
[----:B------:R-:W1:Y:S02]  /*0580*/  FENCE.VIEW.ASYNC.S ;  /* 0x00000000000073c6 */ /* 0x000e640000000000 */
[----:B-1----:R1:W2:Y:S01]  /*0590*/  @!UP0 SYNCS.EXCH.64 URZ, [UR8+0x60], UR4 ;  /* 0x00006004083f85b2 */ /* 0x0022a20008000100 */
[----:B------:R-:W-:-:S02]  /*05a0*/  ISETP.NE.U32.AND P1, PT, RZ, UR10, PT ;  /* 0x0000000aff007c0c */ /* 0x000fc4000bf25070 */
[----:B------:R-:W-:Y:S02]  /*05b0*/  ISETP.EQ.OR P0, PT, R0, RZ, !P0 ;  /* 0x000000ff0000720c */ /* 0x000fe40004702670 */
[----:B------:R-:W-:Y:S02]  /*05c0*/  ISETP.NE.AND.EX P1, PT, RZ, UR11, PT, P1 ;  /* 0x0000000bff007c0c */ /* 0x000fe4000bf25310 */
[----:B------:R-:W-:-:S04]  /*05d0*/  ISETP.EQ.AND P0, PT, R8, RZ, P0 ;  /* 0x000000ff0800720c */ /* 0x000fc80000702270 */
[----:B------:R-:W-:-:S04]  /*05e0*/  SEL R16, RZ, 0x1, !P0 ;  /* 0x00000001ff107807 */ /* 0x000fc80004000000 */
[----:B------:R-:W-:Y:S01]  /*05f0*/  SEL R16, R16, 0x2, P3 ;  /* 0x0000000210107807 */ /* 0x000fe20001800000 */
[----:B------:R1:W2:Y:S01]  /*0600*/  @!UP1 SYNCS.EXCH.64 URZ, [UR8+0x68], UR4 ;  /* 0x00006804083f95b2 */ /* 0x0002a20008000100 */
[----:B------:R-:W-:Y:S01]  /*0610*/  NOP ;  /* 0x0000000000007918 */ /* 0x000fe20000000000 */
[----:B------:R1:W2:Y:S01]  /*0620*/  @!UP2 SYNCS.EXCH.64 URZ, [UR9+0x40], UR6 ;  /* 0x00004006093fa5b2 */ /* 0x0002a20008000100 */
[----:B------:R1:W2:Y:S01]  /*0630*/  @!UP3 SYNCS.EXCH.64 URZ, [UR9+0x48], UR6 ;  /* 0x00004806093fb5b2 */ /* 0x0002a20008000100 */
[----:B------:R1:W2:Y:S01]  /*0640*/  @!UP4 SYNCS.EXCH.64 URZ, [UR9+0x50], UR6 ;  /* 0x00005006093fc5b2 */ /* 0x0002a20008000100 */
[----:B------:R1:W2:Y:S01]  /*0650*/  @!UP5 SYNCS.EXCH.64 URZ, [UR9+0x58], UR6 ;  /* 0x00005806093fd5b2 */ /* 0x0002a20008000100 */
[----:B------:R-:W-:Y:S01]  /*0660*/  NOP ;  /* 0x0000000000007918 */ /* 0x000fe20000000000 */
[----:B--234-:R-:W-:Y:S06]  /*0670*/  BAR.SYNC.DEFER_BLOCKING 0x0 ;  /* 0x0000000000007b1d */ /* 0x01cfec0000010000 */
[----:B01----:R-:W-:Y:S05]  /*0680*/  @!P1 BRA `(.L_x_3) ;  /* 0x00000000001c9947 */ /* 0x003fea0003800000 */
[----:B------:R-:W0:Y:S02]  /*0690*/  LDC.64 R6, c[0x0][0x598] ;  /* 0x00016600ff067b82 */ /* 0x000e240000000a00 */
[----:B0-----:R-:W2:Y:S02]  /*06a0*/  LDG.E.64 R6, desc[UR46][R6.64] ;  /* 0x0000002e06067981 */ /* 0x001ea4000c1e1b00 */
[----:B--2---:R-:W-:-:S04]  /*06b0*/  ISETP.NE.U32.AND P0, PT, R6, RZ, PT ;  /* 0x000000ff0600720c */ /* 0x004fc80003f05070 */
[----:B------:R-:W-:-:S13]  /*06c0*/  ISETP.NE.AND.EX P0, PT, R7, RZ, PT, P0 ;  /* 0x000000ff0700720c */ /* 0x000fda0003f05300 */
[----:B------:R-:W-:Y:S05]  /*06d0*/  @!P0 BRA `(.L_x_3) ;  /* 0x0000000000088947 */ /* 0x000fea0003800000 */
[----:B------:R1:W5:Y:S01]  /*06e0*/  LD.E R64, desc[UR46][R6.64] ;  /* 0x0000002e06407980 */ /* 0x000362000c101900 */
[----:B------:R-:W-:Y:S05]  /*06f0*/  BRA `(.L_x_4) ;  /* 0x0000000000247947 */ /* 0x000fea0003800000 */
.L_x_3:
[----:B------:R-:W-:Y:S02]  /*0700*/  ULDC.64 UR4, c[0x0][0x588] ;  /* 0x0001620000047ab9 */ /* 0x000fe40000000a00 */
[----:B------:R-:W-:-:S04]  /*0710*/  ISETP.NE.U32.AND P0, PT, RZ, UR4, PT ;  /* 0x00000004ff007c0c */ /* 0x000fc8000bf05070 */
[----:B------:R-:W-:-:S13]  /*0720*/  ISETP.NE.AND.EX P0, PT, RZ, UR5, PT, P0 ;  /* 0x00000005ff007c0c */ /* 0x000fda000bf05300 */
[----:B------:R-:W-:Y:S05]  /*0730*/  @!P0 BRA `(.L_x_5) ;  /* 0x00000000000c8947 */ /* 0x000fea0003800000 */
[----:B------:R-:W0:Y:S02]  /*0740*/  LDC.64 R64, c[0x0][0x588] ;  /* 0x00016200ff407b82 */ /* 0x000e240000000a00 */
[----:B0-----:R0:W5:Y:S01]  /*0750*/  LDG.E R64, desc[UR46][R64.64] ;  /* 0x0000002e40407981 */ /* 0x001162000c1e1900 */
[----:B------:R-:W-:Y:S05]  /*0760*/  BRA `(.L_x_4) ;  /* 0x0000000000087947 */ /* 0x000fea0003800000 */
.L_x_5:
[----:B------:R-:W-:Y:S02]  /*0770*/  ULDC UR4, c[0x0][0x580] ;  /* 0x0001600000047ab9 */ /* 0x000fe40000000800 */
[----:B------:R-:W-:-:S07]  /*0780*/  IMAD.U32 R64, RZ, RZ, UR4 ;  /* 0x00000004ff407e24 */ /* 0x000fce000f8e00ff */
.L_x_4:
[----:B------:R-:W-:Y:S02]  /*0790*/  ULDC.64 UR4, c[0x0][0x5a0] ;  /* 0x0001680000047ab9 */ /* 0x000fe40000000a00 */
[----:B------:R-:W-:-:S04]  /*07a0*/  ISETP.NE.U32.AND P0, PT, RZ, UR4, PT ;  /* 0x00000004ff007c0c */ /* 0x000fc8000bf05070 */
[----:B------:R-:W-:-:S13]  /*07b0*/  ISETP.NE.AND.EX P0, PT, RZ, UR5, PT, P0 ;  /* 0x00000005ff007c0c */ /* 0x000fda000bf05300 */
[----:B------:R-:W-:Y:S05]  /*07c0*/  @!P0 BRA `(.L_x_6) ;  /* 0x00000000001c8947 */ /* 0x000fea0003800000 */
[----:B-1----:R-:W1:Y:S02]  /*07d0*/  LDC.64 R6, c[0x0][0x5a0] ;  /* 0x00016800ff067b82 */ /* 0x002e640000000a00 */
[----:B-1----:R-:W2:Y:S02]  /*07e0*/  LDG.E.64 R6, desc[UR46][R6.64] ;  /* 0x0000002e06067981 */ /* 0x002ea4000c1e1b00 */
[----:B--2---:R-:W-:-:S04]  /*07f0*/  ISETP.NE.U32.AND P0, PT, R6, RZ, PT ;  /* 0x000000ff0600720c */ /* 0x004fc80003f05070 */
[----:B------:R-:W-:-:S13]  /*0800*/  ISETP.NE.AND.EX P0, PT, R7, RZ, PT, P0 ;  /* 0x000000ff0700720c */ /* 0x000fda0003f05300 */
[----:B------:R-:W-:Y:S05]  /*0810*/  @!P0 BRA `(.L_x_6) ;  /* 0x0000000000088947 */ /* 0x000fea0003800000 */
[----:B0-----:R2:W5:Y:S01]  /*0820*/  LD.E R65, desc[UR46][R6.64] ;  /* 0x0000002e06417980 */ /* 0x001562000c101900 */
[----:B------:R-:W-:Y:S05]  /*0830*/  BRA `(.L_x_7) ;  /* 0x0000000000247947 */ /* 0x000fea0003800000 */
.L_x_6:
[----:B------:R-:W-:Y:S02]  /*0840*/  ULDC.64 UR4, c[0x0][0x590] ;  /* 0x0001640000047ab9 */ /* 0x000fe40000000a00 */
[----:B------:R-:W-:-:S04]  /*0850*/  ISETP.NE.U32.AND P0, PT, RZ, UR4, PT ;  /* 0x00000004ff007c0c */ /* 0x000fc8000bf05070 */
[----:B------:R-:W-:-:S13]  /*0860*/  ISETP.NE.AND.EX P0, PT, RZ, UR5, PT, P0 ;  /* 0x00000005ff007c0c */ /* 0x000fda000bf05300 */
[----:B------:R-:W-:Y:S05]  /*0870*/  @!P0 BRA `(.L_x_8) ;  /* 0x00000000000c8947 */ /* 0x000fea0003800000 */
[----:B-1----:R-:W0:Y:S02]  /*0880*/  LDC.64 R6, c[0x0][0x590] ;  /* 0x00016400ff067b82 */ /* 0x002e240000000a00 */
[----:B0-----:R0:W5:Y:S01]  /*0890*/  LDG.E R65, desc[UR46][R6.64] ;  /* 0x0000002e06417981 */ /* 0x001162000c1e1900 */
[----:B------:R-:W-:Y:S05]  /*08a0*/  BRA `(.L_x_7) ;  /* 0x0000000000087947 */ /* 0x000fea0003800000 */
.L_x_8:
[----:B------:R-:W-:Y:S02]  /*08b0*/  ULDC UR4, c[0x0][0x584] ;  /* 0x0001610000047ab9 */ /* 0x000fe40000000800 */
[----:B0-----:R-:W-:-:S07]  /*08c0*/  IMAD.U32 R65, RZ, RZ, UR4 ;  /* 0x00000004ff417e24 */ /* 0x001fce000f8e00ff */
.L_x_7:
[----:B------:R-:W3:Y:S01]  /*08d0*/  LDC R2, c[0x0][0x65c] ;  /* 0x00019700ff027b82 */ /* 0x000ee20000000800 */
[----:B------:R-:W4:Y:S01]  /*08e0*/  S2R R14, SR_CTAID.Y ;  /* 0x00000000000e7919 */ /* 0x000f220000002600 */
[----:B------:R-:W-:Y:S01]  /*08f0*/  ULDC UR6, c[0x0][0x28c] ;  /* 0x0000a30000067ab9 */ /* 0x000fe20000000800 */
[----:B------:R-:W-:Y:S01]  /*0900*/  ISETP.NE.AND P0, PT, R8, 0x2, PT ;  /* 0x000000020800780c */ /* 0x000fe20003f05270 */
[----:B------:R-:W-:Y:S01]  /*0910*/  UIADD3 UR6, UR6, 0xff, URZ ;  /* 0x000000ff06067890 */ /* 0x000fe2000fffe03f */
[----:B012---:R-:W0:Y:S01]  /*0920*/  S2R R6, SR_CTAID.X ;  /* 0x0000000000067919 */ /* 0x007e220000002500 */
[----:B------:R-:W-:Y:S01]  /*0930*/  IMAD.MOV.U32 R7, RZ, RZ, RZ ;  /* 0x000000ffff077224 */ /* 0x000fe200078e00ff */
[----:B------:R-:W-:Y:S01]  /*0940*/  UMOV UR36, URZ ;  /* 0x0000003f00247c82 */ /* 0x000fe20008000000 */
[----:B------:R-:W-:Y:S01]  /*0950*/  USHF.R.S32.HI UR7, URZ, 0x1f, UR6 ;  /* 0x0000001f3f077899 */ /* 0x000fe20008011406 */
[----:B------:R-:W-:Y:S01]  /*0960*/  UMOV UR38, URZ ;  /* 0x0000003f00267c82 */ /* 0x000fe20008000000 */
[----:B------:R-:W-:-:S02]  /*0970*/  ULDC.64 UR8, c[0x0][0x650] ;  /* 0x0001940000087ab9 */ /* 0x000fc40000000a00 */
[----:B------:R-:W-:-:S04]  /*0980*/  ULEA.HI UR7, UR7, UR6, URZ, 0x8 ;  /* 0x0000000607077291 */ /* 0x000fc8000f8f403f */
[----:B------:R-:W-:Y:S01]  /*0990*/  USHF.R.S32.HI UR37, URZ, 0x8, UR7 ;  /* 0x000000083f257899 */ /* 0x000fe20008011407 */
[----:B---3--:R-:W-:-:S13]  /*09a0*/  ISETP.NE.AND P1, PT, R2, 0x1, PT ;  /* 0x000000010200780c */ /* 0x008fda0003f25270 */
[----:B------:R-:W0:Y:S01]  /*09b0*/  @P1 LDC R19, c[0x0][0x10] ;  /* 0x00000400ff131b82 */ /* 0x000e220000000800 */
[----:B----4-:R-:W-:Y:S02]  /*09c0*/  @P1 IMAD.MOV.U32 R8, RZ, RZ, R14 ;  /* 0x000000ffff081224 */ /* 0x010fe400078e000e */
[----:B------:R-:W-:Y:S02]  /*09d0*/  @P1 IMAD.MOV.U32 R9, RZ, RZ, RZ ;  /* 0x000000ffff091224 */ /* 0x000fe400078e00ff */
[----:B------:R-:W-:-:S03]  /*09e0*/  @P1 IMAD.MOV.U32 R17, RZ, RZ, RZ ;  /* 0x000000ffff111224 */ /* 0x000fc600078e00ff */
[----:B------:R-:W1:Y:S01]  /*09f0*/  @!P1 LDC R11, c[0x0][0xc] ;  /* 0x00000300ff0b9b82 */ /* 0x000e620000000800 */
[----:B------:R-:W-:Y:S01]  /*0a00*/  ULDC UR4, c[0x0][0xc] ;  /* 0x0000030000047ab9 */ /* 0x000fe20000000800 */
[----:B------:R-:W-:Y:S02]  /*0a10*/  ULDC UR5, c[0x0][0x10] ;  /* 0x0000040000057ab9 */ /* 0x000fe40000000800 */
[----:B------:R-:W-:-:S04]  /*0a20*/  UIMAD.WIDE.U32 UR4, UR4, UR5, URZ ;  /* 0x00000005040472a5 */ /* 0x000fc8000f8e003f */
[----:B------:R-:W2:Y:S01]  /*0a30*/  LDC R2, c[0x0][0x14] ;  /* 0x00000500ff027b82 */ /* 0x000ea20000000800 */
[----:B0-----:R-:W-:-:S04]  /*0a40*/  @P1 IMAD.WIDE.U32 R18, R6, R19, R8 ;  /* 0x0000001306121225 */ /* 0x001fc800078e0008 */
[----:B------:R-:W-:Y:S02]  /*0a50*/  @P1 IMAD.IADD R17, R19, 0x1, R17 ;  /* 0x0000000113111824 */ /* 0x000fe400078e0211 */
[----:B-1----:R-:W-:-:S04]  /*0a60*/  @!P1 IMAD.WIDE.U32 R8, R11, R14, R6 ;  /* 0x0000000e0b089225 */ /* 0x002fc800078e0006 */
[----:B------:R-:W-:Y:S02]  /*0a70*/  @!P1 IMAD.MOV.U32 R18, RZ, RZ, R8 ;  /* 0x000000ffff129224 */ /* 0x000fe400078e0008 */
[----:B------:R-:W-:Y:S02]  /*0a80*/  @!P1 IMAD.MOV.U32 R17, RZ, RZ, R9 ;  /* 0x000000ffff119224 */ /* 0x000fe400078e0009 */
[----:B--2---:R-:W-:-:S04]  /*0a90*/  IMAD.WIDE.U32 R12, R2, UR4, RZ ;  /* 0x00000004020c7c25 */ /* 0x004fc8000f8e00ff */
[----:B------:R-:W-:Y:S01]  /*0aa0*/  IMAD R23, R2, UR5, RZ ;  /* 0x0000000502177c24 */ /* 0x000fe2000f8e02ff */
[----:B------:R0:W-:Y:S03]  /*0ab0*/  STL.64 [R1], R12 ;  /* 0x0000000c01007387 */ /* 0x0001e60000100a00 */
[----:B------:R-:W-:Y:S01]  /*0ac0*/  IMAD.IADD R23, R13, 0x1, R23 ;  /* 0x000000010d177824 */ /* 0x000fe200078e0217 */
[----:B------:R-:W-:Y:S06]  /*0ad0*/  @P0 BRA `(.L_x_9) ;  /* 0x0000000000200947 */ /* 0x000fec0003800000 */
[----:B------:R-:W-:Y:S01]  /*0ae0*/  UISETP.GE.U32.AND UP0, UPT, UR37, 0x3, UPT ;  /* 0x000000032500788c */ /* 0x000fe2000bf06070 */
[----:B------:R-:W-:Y:S01]  /*0af0*/  IADD3 R18, P0, R18, R12, RZ ;  /* 0x0000000c12127210 */ /* 0x000fe20007f1e0ff */
[----:B------:R-:W-:Y:S01]  /*0b00*/  UIMAD.WIDE.U32 UR4, UR37, -0x55555555, URZ ;  /* 0xaaaaaaab250478a5 */ /* 0x000fe2000f8e003f */
[----:B------:R-:W-:-:S03]  /*0b10*/  UMOV UR38, URZ ;  /* 0x0000003f00267c82 */ /* 0x000fc60008000000 */
[----:B------:R-:W-:Y:S01]  /*0b20*/  USHF.R.U32.HI UR4, URZ, 0x1, UR5 ;  /* 0x000000013f047899 */ /* 0x000fe20008011605 */
[----:B------:R-:W-:-:S03]  /*0b30*/  IMAD.X R17, R23, 0x1, R17, P0 ;  /* 0x0000000117117824 */ /* 0x000fc600000e0611 */
[----:B------:R-:W-:Y:S02]  /*0b40*/  UIMAD UR36, UR4, -0x3, UR37 ;  /* 0xfffffffd042478a4 */ /* 0x000fe4000f8e0225 */
[----:B------:R-:W-:-:S12]  /*0b50*/  @UP0 ULOP3.LUT UR38, UR4, 0x1, URZ, 0xc0, !UPT ;  /* 0x0000000104260892 */ /* 0x000fd8000f8ec03f */
.L_x_9:
[----:B------:R-:W-:Y:S01]  /*0b60*/  ISETP.GE.U32.AND P0, PT, R18, UR8, PT ;  /* 0x0000000812007c0c */ /* 0x000fe2000bf06070 */
[----:B------:R-:W-:Y:S01]  /*0b70*/  IMAD.MOV.U32 R19, RZ, RZ, -0x1 ;  /* 0xffffffffff137424 */ /* 0x000fe200078e00ff */
[----:B------:R-:W-:Y:S01]  /*0b80*/  PRMT R8, RZ, 0x7610, R8 ;  /* 0x00007610ff087816 */ /* 0x000fe20000000008 */
[----:B------:R-:W-:Y:S01]  /*0b90*/  IMAD.MOV.U32 R22, RZ, RZ, -0x1 ;  /* 0xffffffffff167424 */ /* 0x000fe200078e00ff */
[----:B------:R-:W-:Y:S01]  /*0ba0*/  ISETP.GE.U32.AND.EX P0, PT, R17, UR9, PT, P0 ;  /* 0x0000000911007c0c */ /* 0x000fe2000bf06100 */
[----:B------:R-:W-:-:S12]  /*0bb0*/  IMAD.MOV.U32 R2, RZ, RZ, -0x1 ;  /* 0xffffffffff027424 */ /* 0x000fd800078e00ff */
[----:B------:R-:W-:Y:S05]  /*0bc0*/  @P0 BRA `(.L_x_10) ;  /* 0x00000004005c0947 */ /* 0x000fea0003800000 */
[----:B------:R-:W1:Y:S01]  /*0bd0*/  LDC.64 R20, c[0x0][0x628] ;  /* 0x00018a00ff147b82 */ /* 0x000e620000000a00 */
[----:B------:R-:W-:Y:S02]  /*0be0*/  IMAD.MOV.U32 R8, RZ, RZ, R18 ;  /* 0x000000ffff087224 */ /* 0x000fe400078e0012 */
[----:B------:R-:W-:-:S05]  /*0bf0*/  IMAD.MOV.U32 R9, RZ, RZ, R17 ;  /* 0x000000ffff097224 */ /* 0x000fca00078e0011 */
[----:B------:R-:W2:Y:S08]  /*0c00*/  LDC R2, c[0x0][0x630] ;  /* 0x00018c00ff027b82 */ /* 0x000eb00000000800 */
[----:B------:R-:W3:Y:S01]  /*0c10*/  LDC.64 R24, c[0x0][0x620] ;  /* 0x00018800ff187b82 */ /* 0x000ee20000000a00 */
[----:B-1----:R-:W-:-:S04]  /*0c20*/  ISETP.NE.U32.AND P0, PT, R20, RZ, PT ;  /* 0x000000ff1400720c */ /* 0x002fc80003f05070 */
[----:B------:R-:W-:-:S13]  /*0c30*/  ISETP.NE.AND.EX P0, PT, R21, RZ, PT, P0 ;  /* 0x000000ff1500720c */ /* 0x000fda0003f05300 */
[----:B--23--:R-:W-:Y:S05]  /*0c40*/  @!P0 BRA `(.L_x_11) ;  /* 0x0000000000288947 */ /* 0x00cfea0003800000 */
[----:B0-----:R-:W0:Y:S02]  /*0c50*/  LDC R13, c[0x0][0x634] ;  /* 0x00018d00ff0d7b82 */ /* 0x001e240000000800 */
[----:B0-----:R-:W-:-:S05]  /*0c60*/  IADD3 R13, P0, R18, R13, RZ ;  /* 0x0000000d120d7210 */ /* 0x001fca0007f1e0ff */
[----:B------:R-:W-:-:S04]  /*0c70*/  IMAD.X R15, RZ, RZ, R17, P0 ;  /* 0x000000ffff0f7224 */ /* 0x000fc800000e0611 */
[----:B------:R-:W-:-:S04]  /*0c80*/  IMAD.WIDE.U32 R8, R15, R20, RZ ;  /* 0x000000140f087225 */ /* 0x000fc800078e00ff */
[----:B------:R-:W-:-:S04]  /*0c90*/  IMAD.WIDE.U32 R10, P0, R13, R21, R8 ;  /* 0x000000150d0a7225 */ /* 0x000fc80007800008 */
[----:B------:R-:W-:-:S04]  /*0ca0*/  IMAD.WIDE.U32 R8, R13, R20, RZ ;  /* 0x000000140d087225 */ /* 0x000fc800078e00ff */
[----:B------:R-:W-:Y:S01]  /*0cb0*/  IMAD.X R13, RZ, RZ, RZ, P0 ;  /* 0x000000ffff0d7224 */ /* 0x000fe200000e06ff */
[----:B------:R-:W-:Y:S01]  /*0cc0*/  IADD3 RZ, P0, R9, R10, RZ ;  /* 0x0000000a09ff7210 */ /* 0x000fe20007f1e0ff */
[----:B------:R-:W-:-:S04]  /*0cd0*/  IMAD.MOV.U32 R12, RZ, RZ, R11 ;  /* 0x000000ffff0c7224 */ /* 0x000fc800078e000b */
[----:B------:R-:W-:-:S08]  /*0ce0*/  IMAD.WIDE.U32.X R8, R15, R21, R12, P0 ;  /* 0x000000150f087225 */ /* 0x000fd000000e040c */
.L_x_11:
[-CC-:B------:R-:W-:Y:S01]  /*0cf0*/  SHF.R.U64 R31, R8, R2.reuse, R9.reuse ;  /* 0x00000002081f7219 */ /* 0x180fe20000001209 */
[----:B0-----:R-:W0:Y:S01]  /*0d00*/  LDC R12, c[0x0][0x618] ;  /* 0x00018600ff0c7b82 */ /* 0x001e220000000800 */
[----:B------:R-:W-:Y:S01]  /*0d10*/  SHF.R.U32.HI R7, RZ, R2, R9 ;  /* 0x00000002ff077219 */ /* 0x000fe20000011609 */
[----:B------:R-:W-:Y:S01]  /*0d20*/  ULDC UR4, c[0x0][0x150] ;  /* 0x0000540000047ab9 */ /* 0x000fe20000000800 */
[----:B------:R-:W-:Y:S01]  /*0d30*/  IADD3 R11, P0, RZ, -R31, RZ ;  /* 0x8000001fff0b7210 */ /* 0x000fe20007f1e0ff */
[----:B------:R-:W-:Y:S01]  /*0d40*/  IMAD.MOV.U32 R19, RZ, RZ, R17 ;  /* 0x000000ffff137224 */ /* 0x000fe200078e0011 */
[----:B------:R-:W-:-:S03]  /*0d50*/  I2FP.F32.U32 R2, R6 ;  /* 0x0000000600027245 */ /* 0x000fc60000201000 */
[----:B------:R-:W1:Y:S01]  /*0d60*/  LDC.64 R26, c[0x0][0x640] ;  /* 0x00019000ff1a7b82 */ /* 0x000e620000000a00 */
[----:B------:R-:W-:Y:S02]  /*0d70*/  IMAD.X R13, RZ, RZ, ~R7, P0 ;  /* 0x000000ffff0d7224 */ /* 0x000fe400000e0e07 */
[----:B------:R-:W-:Y:S01]  /*0d80*/  FMUL R2, R2, UR4 ;  /* 0x0000000402027c20 */ /* 0x000fe20008400000 */
[----:B------:R-:W-:Y:S01]  /*0d90*/  IMAD.WIDE.U32 R8, R11, R24, R18 ;  /* 0x000000180b087225 */ /* 0x000fe200078e0012 */
[----:B------:R-:W-:-:S03]  /*0da0*/  ULDC UR4, c[0x0][0x154] ;  /* 0x0000550000047ab9 */ /* 0x000fc60000000800 */
[----:B------:R-:W-:Y:S01]  /*0db0*/  IMAD R10, R13, R24, RZ ;  /* 0x000000180d0a7224 */ /* 0x000fe200078e02ff */
[----:B------:R-:W2:Y:S01]  /*0dc0*/  LDC R7, c[0x0][0x144] ;  /* 0x00005100ff077b82 */ /* 0x000ea20000000800 */
[----:B------:R-:W3:Y:S02]  /*0dd0*/  F2I.U32.TRUNC.NTZ R2, R2 ;  /* 0x0000000200027305 */ /* 0x000ee4000020f000 */
[----:B------:R-:W-:-:S04]  /*0de0*/  IMAD R11, R11, R25, R10 ;  /* 0x000000190b0b7224 */ /* 0x000fc800078e020a */
[----:B------:R-:W-:Y:S01]  /*0df0*/  IMAD.IADD R9, R9, 0x1, R11 ;  /* 0x0000000109097824 */ /* 0x000fe200078e020b */
[----:B------:R-:W4:Y:S01]  /*0e00*/  LDC R22, c[0x0][0x608] ;  /* 0x00018200ff167b82 */ /* 0x000f220000000800 */
[----:B------:R-:W-:-:S03]  /*0e10*/  IMAD.MOV.U32 R11, RZ, RZ, -0x1 ;  /* 0xffffffffff0b7424 */ /* 0x000fc600078e00ff */
[--C-:B0-----:R-:W-:Y:S02]  /*0e20*/  SHF.R.U64 R20, R8, R12, R9.reuse ;  /* 0x0000000c08147219 */ /* 0x101fe40000001209 */
[----:B------:R-:W-:Y:S02]  /*0e30*/  I2FP.F32.U32 R8, R14 ;  /* 0x0000000e00087245 */ /* 0x000fe40000201000 */
[----:B------:R-:W0:Y:S01]  /*0e40*/  LDC R24, c[0x0][0x658] ;  /* 0x00019600ff187b82 */ /* 0x000e220000000800 */
[----:B-1----:R-:W-:Y:S01]  /*0e50*/  ISETP.NE.U32.AND P0, PT, R26, RZ, PT ;  /* 0x000000ff1a00720c */ /* 0x002fe20003f05070 */
[----:B---3--:R-:W-:Y:S02]  /*0e60*/  IMAD.MOV R10, RZ, RZ, -R2 ;  /* 0x000000ffff0a7224 */ /* 0x008fe400078e0a02 */
[----:B------:R-:W-:Y:S01]  /*0e70*/  FMUL R8, R8, UR4 ;  /* 0x0000000408087c20 */ /* 0x000fe20008400000 */
[----:B------:R-:W-:Y:S02]  /*0e80*/  SHF.R.U32.HI R9, RZ, R12, R9 ;  /* 0x0000000cff097219 */ /* 0x000fe40000011609 */
[----:B------:R-:W-:Y:S01]  /*0e90*/  ISETP.NE.AND.EX P0, PT, R27, RZ, PT, P0 ;  /* 0x000000ff1b00720c */ /* 0x000fe20003f05300 */
[----:B------:R1:W3:Y:S01]  /*0ea0*/  F2I.U32.TRUNC.NTZ R15, R8 ;  /* 0x00000008000f7305 */ /* 0x0002e2000020f000 */
[----:B------:R-:W1:Y:S01]  /*0eb0*/  LDC R19, c[0x0][0x148] ;  /* 0x00005200ff137b82 */ /* 0x000e620000000800 */
[----:B--2---:R-:W-:-:S07]  /*0ec0*/  IMAD R2, R7, R10, R6 ;  /* 0x0000000a07027224 */ /* 0x004fce00078e0206 */
[----:B------:R-:W2:Y:S01]  /*0ed0*/  LDC R25, c[0x0][0x600] ;  /* 0x00018000ff197b82 */ /* 0x000ea20000000800 */
[-CC-:B----4-:R-:W-:Y:S02]  /*0ee0*/  SHF.R.U64 R32, R20, R22.reuse, R9.reuse ;  /* 0x0000001614207219 */ /* 0x190fe40000001209 */
[----:B------:R-:W-:Y:S01]  /*0ef0*/  SHF.R.U32.HI R7, RZ, R22, R9 ;  /* 0x00000016ff077219 */ /* 0x000fe20000011609 */
[----:B------:R-:W-:-:S04]  /*0f00*/  IMAD.MOV.U32 R9, RZ, RZ, 0x1 ;  /* 0x00000001ff097424 */ /* 0x000fc800078e00ff */
[----:B------:R-:W4:Y:S01]  /*0f10*/  LDC R28, c[0x0][0x648] ;  /* 0x00019200ff1c7b82 */ /* 0x000f220000000800 */
[-C--:B0-----:R-:W-:Y:S02]  /*0f20*/  SHF.L.U32 R6, R11, R24.reuse, RZ ;  /* 0x000000180b067219 */ /* 0x081fe400000006ff */
[--C-:B------:R-:W-:Y:S02]  /*0f30*/  SHF.R.U64 R22, R32, R24, R7.reuse ;  /* 0x0000001820167219 */ /* 0x100fe40000001207 */
[----:B------:R-:W-:Y:S02]  /*0f40*/  LOP3.LUT R13, RZ, R6, RZ, 0x33, !PT ;  /* 0x00000006ff0d7212 */ /* 0x000fe400078e33ff */
[-C--:B------:R-:W-:Y:S01]  /*0f50*/  SHF.R.U32.HI R7, RZ, R24.reuse, R7 ;  /* 0x00000018ff077219 */ /* 0x080fe20000011607 */
[----:B------:R-:W0:Y:S01]  /*0f60*/  LDC R29, c[0x0][0x638] ;  /* 0x00018e00ff1d7b82 */ /* 0x000e220000000800 */
[----:B------:R-:W-:Y:S01]  /*0f70*/  SHF.L.U32 R12, R9, R24, RZ ;  /* 0x00000018090c7219 */ /* 0x000fe200000006ff */
[----:B------:R-:W-:-:S06]  /*0f80*/  IMAD.MOV.U32 R6, RZ, RZ, R22 ;  /* 0x000000ffff067224 */ /* 0x000fcc00078e0016 */
[----:B------:R-:W0:Y:S01]  /*0f90*/  LDC R30, c[0x0][0x610] ;  /* 0x00018400ff1e7b82 */ /* 0x000e220000000800 */
[----:B-1-3--:R-:W-:Y:S05]  /*0fa0*/  @!P0 BRA `(.L_x_12) ;  /* 0x0000000000288947 */ /* 0x00afea0003800000 */
[----:B------:R-:W1:Y:S02]  /*0fb0*/  LDC R11, c[0x0][0x64c] ;  /* 0x00019300ff0b7b82 */ /* 0x000e640000000800 */
[----:B-1----:R-:W-:-:S05]  /*0fc0*/  IADD3 R11, P0, R22, R11, RZ ;  /* 0x0000000b160b7210 */ /* 0x002fca0007f1e0ff */
        /* <DEDUP_REMOVED lines=8> */
.L_x_12:
[----:B----4-:R-:W-:Y:S01]  /*1050*/  SHF.R.U64 R6, R6, R28, R7 ;  /* 0x0000001c06067219 */ /* 0x010fe20000001207 */
[----:B--2---:R-:W-:Y:S01]  /*1060*/  VIADD R7, R25, 0xffffffff ;  /* 0xffffffff19077836 */ /* 0x004fe20000000000 */
[----:B------:R-:W-:Y:S01]  /*1070*/  LOP3.LUT R13, R32, R13, RZ, 0xc0, !PT ;  /* 0x0000000d200d7212 */ /* 0x000fe200078ec0ff */
[----:B------:R-:W-:Y:S02]  /*1080*/  IMAD.MOV R15, RZ, RZ, -R15 ;  /* 0x000000ffff0f7224 */ /* 0x000fe400078e0a0f */
[----:B------:R-:W-:Y:S01]  /*1090*/  IMAD.MOV R8, RZ, RZ, -R6 ;  /* 0x000000ffff087224 */ /* 0x000fe200078e0a06 */
[----:B------:R-:W-:Y:S01]  /*10a0*/  LOP3.LUT R7, R20, R7, RZ, 0xc0, !PT ;  /* 0x0000000714077212 */ /* 0x000fe200078ec0ff */
[----:B------:R-:W-:Y:S02]  /*10b0*/  IMAD R13, R12, R6, R13 ;  /* 0x000000060c0d7224 */ /* 0x000fe400078e020d */
[----:B------:R-:W-:Y:S02]  /*10c0*/  @P1 IMAD R2, R19, R15, R14 ;  /* 0x0000000f13021224 */ /* 0x000fe400078e020e */
[----:B0-----:R-:W-:-:S02]  /*10d0*/  IMAD R6, R8, R29, R22 ;  /* 0x0000001d08067224 */ /* 0x001fc400078e0216 */
[----:B------:R-:W-:Y:S02]  /*10e0*/  IMAD R2, R13, R30, R2 ;  /* 0x0000001e0d027224 */ /* 0x000fe400078e0202 */
[----:B------:R-:W-:Y:S02]  /*10f0*/  IMAD R19, R6, R25, R7 ;  /* 0x0000001906137224 */ /* 0x000fe400078e0207 */
[----:B------:R-:W-:-:S03]  /*1100*/  IMAD.MOV.U32 R8, RZ, RZ, 0x1 ;  /* 0x00000001ff087424 */ /* 0x000fc600078e00ff */
[----:B------:R-:W-:Y:S02]  /*1110*/  SEL R22, R19, R2, !P1 ;  /* 0x0000000213167207 */ /* 0x000fe40004800000 */
[----:B------:R-:W-:Y:S01]  /*1120*/  SEL R19, R2, R19, !P1 ;  /* 0x0000001302137207 */ /* 0x000fe20004800000 */
[----:B------:R-:W-:-:S07]  /*1130*/  IMAD.MOV.U32 R2, RZ, RZ, R31 ;  /* 0x000000ffff027224 */ /* 0x000fce00078e001f */
.L_x_10:
[----:B------:R-:W-:Y:S05]  /*1140*/  @!P2 BRA `(.L_x_13) ;  /* 0x0000007c0010a947 */ /* 0x000fea0003800000 */
[----:B------:R-:W-:-:S13]  /*1150*/  ISETP.GT.U32.AND P0, PT, R33, 0x1, PT ;  /* 0x000000012100780c */ /* 0x000fda0003f04070 */
[----:B------:R-:W-:Y:S05]  /*1160*/  @P0 EXIT ;  /* 0x000000000000094d */ /* 0x000fea0003800000 */
.L_x_14:
[----:B------:R-:W-:-:S08]  /*1170*/  NOP ;  /* 0x0000000000007918 */ /* 0x000fd00000000000 */
[----:B------:R-:W1:Y:S02]  /*1180*/  USETMAXREG.TRY_ALLOC.CTAPOOL UP0, 0xe8 ;  /* 0x000000e8000079c8 */ /* 0x000e640008000600 */
[----:B-1----:R-:W-:-:S13]  /*1190*/  PLOP3.LUT P0, PT, PT, PT, UP0, 0x80, 0x0 ;  /* 0x000000000000781c */ /* 0x002fda0003f0f008 */
[----:B------:R-:W-:Y:S05]  /*11a0*/  @!P0 BRA `(.L_x_14) ;  /* 0xfffffffc00f08947 */ /* 0x000fea000383ffff */
[----:B------:R-:W-:-:S13]  /*11b0*/  LOP3.LUT P0, RZ, R8, 0xff, RZ, 0xc0, !PT ;  /* 0x000000ff08ff7812 */ /* 0x000fda000780c0ff */
[----:B------:R-:W-:Y:S05]  /*11c0*/  @!P0 EXIT ;  /* 0x000000000000894d */ /* 0x000fea0003800000 */
[----:B------:R-:W1:Y:S01]  /*11d0*/  S2UR UR4, SR_CgaCtaId ;  /* 0x00000000000479c3 */ /* 0x000e620000008800 */
[----:B------:R-:W-:Y:S01]  /*11e0*/  VIADD R6, R5, 0xffffffff ;  /* 0xffffffff05067836 */ /* 0x000fe20000000000 */
[----:B------:R-:W-:Y:S01]  /*11f0*/  SHF.R.S32.HI R0, RZ, 0x1f, R3 ;  /* 0x0000001fff007819 */ /* 0x000fe20000011403 */
[----:B------:R-:W-:Y:S01]  /*1200*/  UMOV UR40, 0x400 ;  /* 0x0000040000287882 */ /* 0x000fe20000000000 */
[----:B------:R-:W-:Y:S01]  /*1210*/  UISETP.LT.AND UP0, UPT, UR37, 0x1, UPT ;  /* 0x000000012500788c */ /* 0x000fe2000bf01270 */
[----:B------:R-:W-:Y:S01]  /*1220*/  LOP3.LUT R80, R16, 0x1, RZ, 0xfc, !PT ;  /* 0x0000000110507812 */ /* 0x000fe200078efcff */
[----:B------:R-:W-:Y:S01]  /*1230*/  ULDC UR6, c[0x0][0x284] ;  /* 0x0000a10000067ab9 */ /* 0x000fe20000000800 */
[----:B------:R-:W-:Y:S01]  /*1240*/  R2UR UR41, R6 ;  /* 0x00000000062972ca */ /* 0x000fe200000e0000 */
[----:B------:R-:W-:Y:S01]  /*1250*/  USEL UR43, UR37, 0x1, UP0 ;  /* 0x00000001252b7887 */ /* 0x000fe20008000000 */
[CC--:B------:R-:W-:Y:S01]  /*1260*/  LEA.HI R4, R0.reuse, R3.reuse, RZ, 0x2 ;  /* 0x0000000300047211 */ /* 0x0c0fe200078f10ff */
[----:B------:R-:W-:Y:S01]  /*1270*/  USHF.L.U32 UR39, UR37, 0x1, URZ ;  /* 0x0000000125277899 */ /* 0x000fe2000800063f */
[----:B------:R-:W-:Y:S01]  /*1280*/  LEA.HI R0, R0, R3, RZ, 0x5 ;  /* 0x0000000300007211 */ /* 0x000fe200078f28ff */
[----:B------:R-:W-:Y:S01]  /*1290*/  UIADD3 UR43, -UR43, UR37, URZ ;  /* 0x000000252b2b7290 */ /* 0x000fe2000fffe13f */
[----:B------:R-:W-:-:S02]  /*12a0*/  SHF.R.S32.HI R66, RZ, 0x2, R4 ;  /* 0x00000002ff427819 */ /* 0x000fc40000011404 */
[----:B------:R-:W-:Y:S02]  /*12b0*/  SHF.R.S32.HI R5, RZ, 0x1f, R4 ;  /* 0x0000001fff057819 */ /* 0x000fe40000011404 */
[----:B------:R-:W-:Y:S02]  /*12c0*/  LOP3.LUT R68, R4, 0xfffffffc, RZ, 0xc0, !PT ;  /* 0xfffffffc04447812 */ /* 0x000fe400078ec0ff */
[----:B------:R-:W-:Y:S01]  /*12d0*/  LEA.HI R5, R5, R66, RZ, 0x3 ;  /* 0x0000004205057211 */ /* 0x000fe200078f18ff */
[----:B------:R-:W-:Y:S01]  /*12e0*/  USHF.L.U32 UR41, UR41, 0x3, URZ ;  /* 0x0000000329297899 */ /* 0x000fe2000800063f */
[----:B------:R-:W-:Y:S01]  /*12f0*/  ISETP.NE.AND P0, PT, R6, RZ, PT ;  /* 0x000000ff0600720c */ /* 0x000fe20003f05270 */
[----:B------:R-:W-:Y:S01]  /*1300*/  IMAD.IADD R68, R3, 0x1, -R68 ;  /* 0x0000000103447824 */ /* 0x000fe200078e0a44 */
[----:B------:R-:W-:Y:S01]  /*1310*/  LOP3.LUT R5, R5, 0xfffffff8, RZ, 0xc0, !PT ;  /* 0xfffffff805057812 */ /* 0x000fe200078ec0ff */
[----:B-1----:R-:W-:Y:S01]  /*1320*/  ULEA UR40, UR4, UR40, 0x18 ;  /* 0x0000002804287291 */ /* 0x002fe2000f8ec03f */
[----:B------:R-:W-:Y:S01]  /*1330*/  SEL R81, RZ, 0x1, P0 ;  /* 0x00000001ff517807 */ /* 0x000fe20000000000 */
[----:B------:R-:W-:-:S02]  /*1340*/  IMAD.U32 R70, RZ, RZ, UR41 ;  /* 0x00000029ff467e24 */ /* 0x000fc4000f8e00ff */
[----:B------:R-:W-:Y:S01]  /*1350*/  UIADD3 UR42, UR40, 0x40, URZ ;  /* 0x00000040282a7890 */ /* 0x000fe2000fffe03f */
[----:B------:R-:W-:Y:S01]  /*1360*/  IMAD.IADD R66, R66, 0x1, -R5 ;  /* 0x0000000142427824 */ /* 0x000fe200078e0a05 */
[----:B------:R-:W-:Y:S01]  /*1370*/  UIADD3 UR4, UR40, 0x18100, URZ ;  /* 0x0001810028047890 */ /* 0x000fe2000fffe03f */
[----:B------:R-:W-:Y:S01]  /*1380*/  SHF.R.S32.HI R5, RZ, 0x5, R0 ;  /* 0x00000005ff057819 */ /* 0x000fe20000011400 */
[----:B------:R-:W-:Y:S01]  /*1390*/  UIADD3 UR5, UR40, 0x100, URZ ;  /* 0x0000010028057890 */ /* 0x000fe2000fffe03f */
[C---:B------:R-:W-:Y:S01]  /*13a0*/  LOP3.LUT R72, R70.reuse, 0x8, RZ, 0xc0, !PT ;  /* 0x0000000846487812 */ /* 0x040fe200078ec0ff */
[----:B------:R-:W-:Y:S01]  /*13b0*/  USHF.R.U32.HI UR4, URZ, 0x4, UR4 ;  /* 0x000000043f047899 */ /* 0x000fe20008011604 */
[--C-:B------:R-:W-:Y:S01]  /*13c0*/  SHF.R.S32.HI R67, RZ, 0x1f, R66.reuse ;  /* 0x0000001fff437819 */ /* 0x100fe20000011442 */
[----:B------:R-:W-:Y:S01]  /*13d0*/  USHF.R.U32.HI UR5, URZ, 0x4, UR5 ;  /* 0x000000043f057899 */ /* 0x000fe20008011605 */
[C-C-:B------:R-:W-:Y:S01]  /*13e0*/  IMAD R73, R5.reuse, -0x10, -R66.reuse ;  /* 0xfffffff005497824 */ /* 0x140fe200078e0a42 */
[----:B------:R-:W-:Y:S01]  /*13f0*/  ULOP3.LUT UR4, UR4, 0x3fff, URZ, 0xc0, !UPT ;  /* 0x00003fff04047892 */ /* 0x000fe2000f8ec03f */
[----:B------:R-:W-:Y:S01]  /*1400*/  IMAD.U32 R69, RZ, RZ, UR42 ;  /* 0x0000002aff457e24 */ /* 0x000fe2000f8e00ff */
[----:B------:R-:W-:Y:S01]  /*1410*/  ULOP3.LUT UR5, UR5, 0x3fff, URZ, 0xc0, !UPT ;  /* 0x00003fff05057892 */ /* 0x000fe2000f8ec03f */
[----:B------:R-:W-:Y:S01]  /*1420*/  IMAD.WIDE R66, R5, 0x10, R66 ;  /* 0x0000001005427825 */ /* 0x000fe200078e0242 */
[----:B------:R-:W-:Y:S01]  /*1430*/  LOP3.LUT R70, R70, 0x8, RZ, 0xc, !PT ;  /* 0x0000000846467812 */ /* 0x000fe200078e0cff */
[----:B------:R-:W-:Y:S01]  /*1440*/  ULOP3.LUT UR44, UR4, 0x10000, URZ, 0xfc, !UPT ;  /* 0x00010000042c7892 */ /* 0x000fe2000f8efc3f */
[----:B------:R-:W-:Y:S01]  /*1450*/  LOP3.LUT R72, R72, 0x18, RZ, 0x3c, !PT ;  /* 0x0000001848487812 */ /* 0x000fe200078e3cff */
[----:B------:R-:W-:Y:S01]  /*1460*/  VIADD R71, R69, UR41 ;  /* 0x0000002945477c36 */ /* 0x000fe20008000000 */
[----:B------:R-:W-:Y:S01]  /*1470*/  ULOP3.LUT UR45, UR5, 0x10000, URZ, 0xfc, !UPT ;  /* 0x00010000052d7892 */ /* 0x000fe2000f8efc3f */
[----:B------:R-:W-:-:S11]  /*1480*/  VIADD R73, R73, UR6 ;  /* 0x0000000649497c36 */ /* 0x000fd60008000000 */
.L_x_114:
[----:B------:R-:W-:Y:S01]  /*1490*/  SHF.L.U32 R0, R81, 0x1f, RZ ;  /* 0x0000001f51007819 */ /* 0x000fe200000006ff */
[----:B------:R-:W-:Y:S02]  /*14a0*/  ULDC UR4, c[0x0][0x28c] ;  /* 0x0000a30000047ab9 */ /* 0x000fe40000000800 */
[----:B------:R-:W-:Y:S01]  /*14b0*/  ISETP.LT.AND P1, PT, RZ, UR4, PT ;  /* 0x00000004ff007c0c */ /* 0x000fe2000bf21270 */
[----:B------:R-:W1:Y:S02]  /*14c0*/  SYNCS.PHASECHK.TRANS64.TRYWAIT P0, [R69+UR41], R0 ;  /* 0x00000000450075a7 */ /* 0x000e640008000169 */
[----:B-1-34-:R-:W-:Y:S10]  /*14d0*/  @!P0 BRA `(.L_x_15) ;  /* 0x0000008800888947 */ /* 0x01aff40003800000 */
.L_x_135:
[----:B------:R-:W-:Y:S05]  /*14e0*/  @P1 BRA `(.L_x_16) ;  /* 0x0000000000401947 */ /* 0x000fea0003800000 */
[----:B-1----:R-:W-:Y:S01]  /*14f0*/  MOV R0, 0x0 ;  /* 0x0000000000007802 */ /* 0x002fe20000000f00 */
[----:B------:R-:W-:Y:S01]  /*1500*/  ULDC.64 UR4, c[0x4][0x68] ;  /* 0x01001a0000047ab9 */ /* 0x000fe20000000a00 */
[----:B------:R-:W-:Y:S01]  /*1510*/  ULDC.64 UR6, c[0x4][0x8] ;  /* 0x0100020000067ab9 */ /* 0x000fe20000000a00 */
[----:B------:R-:W-:Y:S01]  /*1520*/  IMAD.U32 R4, RZ, RZ, UR4 ;  /* 0x00000004ff047e24 */ /* 0x000fe2000f8e00ff */
[----:B------:R1:W2:Y:S01]  /*1530*/  LDC.64 R14, c[0x4][R0] ;  /* 0x01000000000e7b82 */ /* 0x0002a20000000a00 */
[----:B------:R-:W-:Y:S01]  /*1540*/  IMAD.U32 R5, RZ, RZ, UR5 ;  /* 0x00000005ff057e24 */ /* 0x000fe2000f8e00ff */
[----:B------:R-:W-:Y:S01]  /*1550*/  ULDC.64 UR4, c[0x4][0x70] ;  /* 0x01001c0000047ab9 */ /* 0x000fe20000000a00 */
[----:B------:R-:W-:Y:S02]  /*1560*/  IMAD.U32 R10, RZ, RZ, UR6 ;  /* 0x00000006ff0a7e24 */ /* 0x000fe4000f8e00ff */
[----:B------:R-:W-:Y:S02]  /*1570*/  IMAD.U32 R6, RZ, RZ, UR4 ;  /* 0x00000004ff067e24 */ /* 0x000fe4000f8e00ff */
[----:B------:R-:W-:-:S02]  /*1580*/  IMAD.U32 R7, RZ, RZ, UR5 ;  /* 0x00000005ff077e24 */ /* 0x000fc4000f8e00ff */
[----:B------:R-:W-:Y:S02]  /*1590*/  IMAD.U32 R11, RZ, RZ, UR7 ;  /* 0x00000007ff0b7e24 */ /* 0x000fe4000f8e00ff */
[----:B------:R-:W-:Y:S02]  /*15a0*/  IMAD.MOV.U32 R8, RZ, RZ, 0x1e1 ;  /* 0x000001e1ff087424 */ /* 0x000fe400078e00ff */
[----:B0-----:R-:W-:Y:S02]  /*15b0*/  IMAD.MOV.U32 R12, RZ, RZ, 0x1 ;  /* 0x00000001ff0c7424 */ /* 0x001fe400078e00ff */
[----:B-1----:R-:W-:-:S07]  /*15c0*/  IMAD.MOV.U32 R13, RZ, RZ, RZ ;  /* 0x000000ffff0d7224 */ /* 0x002fce00078e00ff */
[----:B------:R-:W-:-:S07]  /*15d0*/  LEPC R20, `(.L_x_16) ;  /* 0x000000001014794e */ /* 0x000fce0000000000 */
[----:B--2--5:R-:W-:Y:S05]  /*15e0*/  CALL.ABS.NOINC R14 ;  /* 0x000000000e007343 */ /* 0x024fea0003c00000 */
.L_x_16:
[----:B------:R-:W-:-:S13]  /*15f0*/  ISETP.NE.AND P0, PT, R80, 0x3, PT ;  /* 0x000000035000780c */ /* 0x000fda0003f05270 */
[----:B------:R-:W-:Y:S05]  /*1600*/  @!P0 BRA `(.L_x_17) ;  /* 0x0000000000048947 */ /* 0x000fea0003800000 */
[----:B------:R-:W-:Y:S01]  /*1610*/  BPT.TRAP 0x1 ;  /* 0x000000040000795c */ /* 0x000fe20000300000 */
.L_x_17:
[----:B------:R-:W-:Y:S02]  /*1620*/  IMAD.U32 R3, RZ, RZ, UR36 ;  /* 0x00000024ff037e24 */ /* 0x000fe4000f8e00ff */
[----:B-1----:R-:W-:-:S03]  /*1630*/  IMAD.U32 R0, RZ, RZ, UR38 ;  /* 0x00000026ff007e24 */ /* 0x002fc6000f8e00ff */
[----:B------:R-:W-:Y:S02]  /*1640*/  LEA R3, R3, UR40, 0x3 ;  /* 0x0000002803037c11 */ /* 0x000fe4000f8e18ff */
[----:B------:R-:W-:-:S04]  /*1650*/  SHF.L.U32 R0, R0, 0x1f, RZ ;  /* 0x0000001f00007819 */ /* 0x000fc800000006ff */
[----:B------:R1:W2:Y:S01]  /*1660*/  SYNCS.PHASECHK.TRANS64.TRYWAIT P1, [R3+URZ], R0 ;  /* 0x00000000030075a7 */ /* 0x0002a2000802017f */
[----:B------:R-:W-:Y:S05]  /*1670*/  @!P0 BRA `(.L_x_18) ;  /* 0x0000000000048947 */ /* 0x000fea0003800000 */
[----:B------:R-:W-:Y:S01]  /*1680*/  BPT.TRAP 0x1 ;  /* 0x000000040000795c */ /* 0x000fe20000300000 */
.L_x_18:
[----:B--2---:R-:W-:Y:S05]  /*1690*/  @P1 BRA `(.L_x_19) ;  /* 0x0000000000081947 */ /* 0x004fea0003800000 */
[----:B------:R-:W2:Y:S02]  /*16a0*/  SYNCS.PHASECHK.TRANS64.TRYWAIT P1, [R3+URZ], R0 ;  /* 0x00000000030075a7 */ /* 0x000ea4000802017f */
[----:B--2---:R-:W-:Y:S05]  /*16b0*/  @!P1 BRA `(.L_x_20) ;  /* 0x0000008800249947 */ /* 0x004fea0003800000 */
.L_x_19:
[----:B------:R-:W-:Y:S05]  /*16c0*/  WARPSYNC.ALL ;  /* 0x0000000000007948 */ /* 0x000fea0003800000 */
[----:B------:R-:W-:Y:S01]  /*16d0*/  ULEA UR6, UR36, UR45, 0xb ;  /* 0x0000002d24067291 */ /* 0x000fe2000f8e583f */
[----:B------:R-:W-:Y:S01]  /*16e0*/  WARPGROUP.ARRIVE ;  /* 0x00000000000079c5 */ /* 0x000fe20000000000 */
[----:B------:R-:W-:Y:S01]  /*16f0*/  UIMAD UR4, UR36, 0xa00, UR44 ;  /* 0x00000a00240478a4 */ /* 0x000fe2000f8e022c */
[----:B-12---:R-:W-:Y:S01]  /*1700*/  IMAD.U32 R0, RZ, RZ, UR43 ;  /* 0x0000002bff007e24 */ /* 0x006fe2000f8e00ff */
[----:B------:R-:W-:Y:S01]  /*1710*/  UMOV UR9, 0x40000040 ;  /* 0x4000004000097882 */ /* 0x000fe20000000000 */
[----:B------:R-:W-:Y:S01]  /*1720*/  UMOV UR11, 0x40000040 ;  /* 0x40000040000b7882 */ /* 0x000fe20000000000 */
[----:B------:R-:W-:Y:S01]  /*1730*/  UIADD3 UR5, UR4, 0x80, URZ ;  /* 0x0000008004057890 */ /* 0x000fe2000fffe03f */
[----:B------:R-:W-:-:S02]  /*1740*/  UMOV UR8, UR6 ;  /* 0x0000000600087c82 */ /* 0x000fc40008000000 */
[----:B------:R-:W-:Y:S01]  /*1750*/  UMOV UR10, UR4 ;  /* 0x00000004000a7c82 */ /* 0x000fe20008000000 */
[----:B------:R-:W-:Y:S01]  /*1760*/  UIADD3 UR7, UR4, 0x100, URZ ;  /* 0x0000010004077890 */ /* 0x000fe2000fffe03f */
[----:B------:R-:W-:Y:S01]  /*1770*/  HGMMA.64x16x16.F32 R56, gdesc[UR8], RZ, !UPT, gsb0 ;  /* 0x00200000083879f0 */ /* 0x000fe2000c0008ff */
[----:B------:R-:W-:Y:S01]  /*1780*/  UMOV UR11, 0x40000040 ;  /* 0x40000040000b7882 */ /* 0x000fe20000000000 */
[----:B------:R-:W-:Y:S01]  /*1790*/  UMOV UR10, UR5 ;  /* 0x00000005000a7c82 */ /* 0x000fe20008000000 */
[----:B------:R-:W-:Y:S01]  /*17a0*/  UIADD3 UR12, UR4, 0x180, URZ ;  /* 0x00000180040c7890 */ /* 0x000fe2000fffe03f */
[----:B------:R-:W-:Y:S01]  /*17b0*/  ISETP.GE.AND P1, PT, R0, 0x1, PT ;  /* 0x000000010000780c */ /* 0x000fe20003f26270 */
[----:B------:R-:W-:Y:S01]  /*17c0*/  UIADD3 UR5, UR4, 0x200, URZ ;  /* 0x0000020004057890 */ /* 0x000fe2000fffe03f */
[----:B------:R-:W-:Y:S02]  /*17d0*/  WARPGROUP.DEPBAR.LE gsb0, 0x0 ;  /* 0x00008000000079c5 */ /* 0x000fe40000010000 */
[----:B------:R-:W-:-:S06]  /*17e0*/  WARPGROUP.ARRIVE ;  /* 0x00000000000079c5 */ /* 0x000fcc0000000000 */
[----:B------:R-:W-:Y:S01]  /*17f0*/  HGMMA.64x16x16.F32 R48, gdesc[UR8], RZ, !UPT, gsb0 ;  /* 0x00200000083079f0 */ /* 0x000fe2000c0008ff */
[----:B------:R-:W-:Y:S01]  /*1800*/  UMOV UR10, UR7 ;  /* 0x00000007000a7c82 */ /* 0x000fe20008000000 */
[----:B------:R-:W-:Y:S01]  /*1810*/  UMOV UR11, 0x40000040 ;  /* 0x40000040000b7882 */ /* 0x000fe20000000000 */
        /* <DEDUP_REMOVED lines=16> */
[----:B------:R-:W-:Y:S02]  /*1920*/  UIADD3 UR8, UR6, 0x2, URZ ;  /* 0x0000000206087890 */ /* 0x000fe4000fffe03f */
[----:B------:R-:W-:Y:S01]  /*1930*/  UIADD3 UR10, UR4, 0x2, URZ ;  /* 0x00000002040a7890 */ /* 0x000fe2000fffe03f */
[----:B------:R-:W-:Y:S01]  /*1940*/  UMOV UR9, 0x40000040 ;  /* 0x4000004000097882 */ /* 0x000fe20000000000 */
[----:B------:R-:W-:Y:S01]  /*1950*/  UMOV UR11, 0x40000040 ;  /* 0x40000040000b7882 */ /* 0x000fe20000000000 */
[----:B------:R-:W-:Y:S02]  /*1960*/  WARPGROUP.DEPBAR.LE gsb0, 0x0 ;  /* 0x00008000000079c5 */ /* 0x000fe40000010000 */
[----:B------:R-:W-:-:S06]  /*1970*/  WARPGROUP.ARRIVE ;  /* 0x00000000000079c5 */ /* 0x000fcc0000000000 */
[----:B------:R-:W-:Y:S01]  /*1980*/  HGMMA.64x16x16.F32 R56, gdesc[UR8], R56, gsb0 ;  /* 0x00200000083879f0 */ /* 0x000fe20008000838 */
[----:B------:R-:W-:Y:S01]  /*1990*/  UMOV UR10, UR5 ;  /* 0x00000005000a7c82 */ /* 0x000fe20008000000 */
[----:B------:R-:W-:Y:S01]  /*19a0*/  UMOV UR11, 0x40000040 ;  /* 0x40000040000b7882 */ /* 0x000fe20000000000 */
[----:B------:R-:W-:Y:S01]  /*19b0*/  UIADD3 UR5, UR4, 0x202, URZ ;  /* 0x0000020204057890 */ /* 0x000fe2000fffe03f */
        /* <DEDUP_REMOVED lines=427> */
[----:B------:R-:W-:Y:S02]  /*3470*/  UIADD3 UR6, UR4, 0x886, URZ ;  /* 0x0000088604067890 */ /* 0x000fe4000fffe03f */
        /* <DEDUP_REMOVED lines=23> */
[----:B------:R-:W-:Y:S03]  /*35f0*/  HGMMA.64x16x16.F32 R24, gdesc[UR8], R24, gsb0 ;  /* 0x00200000081879f0 */ /* 0x000fe60008000818 */
[----:B------:R-:W-:Y:S02]  /*3600*/  WARPGROUP.DEPBAR.LE gsb0, 0x0 ;  /* 0x00008000000079c5 */ /* 0x000fe40000010000 */
[----:B------:R-:W-:Y:S05]  /*3610*/  @!P1 BRA `(.L_x_21) ;  /* 0x0000002000789947 */ /* 0x000fea0003800000 */
[----:B------:R-:W-:Y:S01]  /*3620*/  UIADD3 UR5, UR36, 0x1, URZ ;  /* 0x0000000124057890 */ /* 0x000fe2000fffe03f */
[----:B------:R-:W-:-:S03]  /*3630*/  IMAD.U32 R0, RZ, RZ, UR43 ;  /* 0x0000002bff007e24 */ /* 0x000fc6000f8e00ff */
[----:B------:R-:W-:-:S04]  /*3640*/  UISETP.NE.AND UP0, UPT, UR5, 0x3, UPT ;  /* 0x000000030500788c */ /* 0x000fc8000bf05270 */
[----:B------:R-:W-:Y:S02]  /*3650*/  USEL UR4, URZ, 0x1, UP0 ;  /* 0x000000013f047887 */ /* 0x000fe40008000000 */
[----:B------:R-:W-:Y:S02]  /*3660*/  USEL UR5, UR5, URZ, UP0 ;  /* 0x0000003f05057287 */ /* 0x000fe40008000000 */
[----:B------:R-:W-:-:S06]  /*3670*/  ULOP3.LUT UR4, UR38, UR4, URZ, 0x3c, !UPT ;  /* 0x0000000426047292 */ /* 0x000fcc000f8e3c3f */
[----:B------:R-:W-:Y:S01]  /*3680*/  IMAD.U32 R5, RZ, RZ, UR4 ;  /* 0x00000004ff057e24 */ /* 0x000fe2000f8e00ff */
[----:B------:R-:W-:-:S06]  /*3690*/  UMOV UR4, UR36 ;  /* 0x0000002400047c82 */ /* 0x000fcc0008000000 */
.L_x_28:
[----:B-12---:R-:W-:Y:S05]  /*36a0*/  @!P0 BRA `(.L_x_22) ;  /* 0x0000000000048947 */ /* 0x006fea0003800000 */
[----:B------:R-:W-:Y:S01]  /*36b0*/  BPT.TRAP 0x1 ;  /* 0x000000040000795c */ /* 0x000fe20000300000 */
.L_x_22:
[----:B------:R-:W-:Y:S01]  /*36c0*/  ULEA UR6, UR5, UR40, 0x3 ;  /* 0x0000002805067291 */ /* 0x000fe2000f8e183f */
[----:B------:R-:W-:-:S08]  /*36d0*/  SHF.L.U32 R3, R5, 0x1f, RZ ;  /* 0x0000001f05037819 */ /* 0x000fd000000006ff */
[----:B------:R1:W2:Y:S01]  /*36e0*/  SYNCS.PHASECHK.TRANS64.TRYWAIT P1, [UR6], R3 ;  /* 0x00000003ff0075a7 */ /* 0x0002a20008020146 */
[----:B------:R-:W-:Y:S05]  /*36f0*/  @!P0 BRA `(.L_x_23) ;  /* 0x0000000000048947 */ /* 0x000fea0003800000 */
[----:B------:R-:W-:Y:S01]  /*3700*/  BPT.TRAP 0x1 ;  /* 0x000000040000795c */ /* 0x000fe20000300000 */
.L_x_23:
[----:B--2---:R-:W-:Y:S05]  /*3710*/  @P1 BRA `(.L_x_24) ;  /* 0x0000000000081947 */ /* 0x004fea0003800000 */
[----:B------:R-:W2:Y:S02]  /*3720*/  SYNCS.PHASECHK.TRANS64.TRYWAIT P1, [UR6], R3 ;  /* 0x00000003ff0075a7 */ /* 0x000ea40008020146 */
[----:B--2---:R-:W-:Y:S05]  /*3730*/  @!P1 BRA `(.L_x_25) ;  /* 0x0000006800189947 */ /* 0x004fea0003800000 */
.L_x_24:
[----:B------:R-:W-:Y:S01]  /*3740*/  ULEA UR8, UR5, UR45, 0xb ;  /* 0x0000002d05087291 */ /* 0x000fe2000f8e583f */
[----:B------:R-:W-:Y:S01]  /*3750*/  WARPGROUP.ARRIVE ;  /* 0x00000000000079c5 */ /* 0x000fe20000000000 */
[----:B------:R-:W-:Y:S01]  /*3760*/  UIMAD UR6, UR5, 0xa00, UR44 ;  /* 0x00000a00050678a4 */ /* 0x000fe2000f8e022c */
[----:B------:R-:W-:Y:S01]  /*3770*/  UMOV UR9, 0x40000040 ;  /* 0x4000004000097882 */ /* 0x000fe20000000000 */
[----:B------:R-:W-:Y:S02]  /*3780*/  UMOV UR11, 0x40000040 ;  /* 0x40000040000b7882 */ /* 0x000fe40000000000 */
[----:B------:R-:W-:Y:S01]  /*3790*/  UIADD3 UR14, UR6, 0x80, URZ ;  /* 0x00000080060e7890 */ /* 0x000fe2000fffe03f */
[----:B------:R-:W-:Y:S02]  /*37a0*/  UMOV UR12, UR8 ;  /* 0x00000008000c7c82 */ /* 0x000fe40008000000 */
[----:B------:R-:W-:Y:S01]  /*37b0*/  UMOV UR10, UR6 ;  /* 0x00000006000a7c82 */ /* 0x000fe20008000000 */
[----:B------:R-:W-:Y:S01]  /*37c0*/  UMOV UR13, UR9 ;  /* 0x00000009000d7c82 */ /* 0x000fe20008000000 */
[----:B------:R-:W-:Y:S01]  /*37d0*/  HGMMA.64x16x16.F32 R56, gdesc[UR8], R56, gsb0 ;  /* 0x00200000083879f0 */ /* 0x000fe20008000838 */
[----:B------:R-:W-:Y:S01]  /*37e0*/  UMOV UR15, 0x40000040 ;  /* 0x40000040000f7882 */ /* 0x000fe20000000000 */
[----:B------:R-:W-:-:S02]  /*37f0*/  UIADD3 UR7, UR6, 0x100, URZ ;  /* 0x0000010006077890 */ /* 0x000fc4000fffe03f */
[----:B------:R-:W-:Y:S02]  /*3800*/  UIADD3 UR10, UR6, 0x180, URZ ;  /* 0x00000180060a7890 */ /* 0x000fe4000fffe03f */
[----:B------:R-:W-:Y:S01]  /*3810*/  UIADD3 UR11, UR6, 0x200, URZ ;  /* 0x00000200060b7890 */ /* 0x000fe2000fffe03f */
[----:B------:R-:W-:Y:S02]  /*3820*/  WARPGROUP.DEPBAR.LE gsb0, 0x0 ;  /* 0x00008000000079c5 */ /* 0x000fe40000010000 */
[----:B------:R-:W-:-:S06]  /*3830*/  WARPGROUP.ARRIVE ;  /* 0x00000000000079c5 */ /* 0x000fcc0000000000 */
[----:B------:R-:W-:Y:S01]  /*3840*/  HGMMA.64x16x16.F32 R48, gdesc[UR12], R48, gsb0 ;  /* 0x002000000c3079f0 */ /* 0x000fe20008000830 */
[----:B------:R-:W-:Y:S01]  /*3850*/  UMOV UR12, UR8 ;  /* 0x00000008000c7c82 */ /* 0x000fe20008000000 */
[----:B------:R-:W-:Y:S01]  /*3860*/  UMOV UR13, UR9 ;  /* 0x00000009000d7c82 */ /* 0x000fe20008000000 */
[----:B------:R-:W-:Y:S01]  /*3870*/  UMOV UR14, UR7 ;  /* 0x00000007000e7c82 */ /* 0x000fe20008000000 */
[----:B------:R-:W-:Y:S01]  /*3880*/  UMOV UR15, 0x40000040 ;  /* 0x40000040000f7882 */ /* 0x000fe20000000000 */
        /* <DEDUP_REMOVED lines=17> */
[----:B------:R-:W-:Y:S01]  /*39a0*/  UMOV UR11, 0x40000040 ;  /* 0x40000040000b7882 */ /* 0x000fe20000000000 */
        /* <DEDUP_REMOVED lines=466> */
[----:B------:R-:W-:Y:S01]  /*56d0*/  BPT.TRAP 0x1 ;  /* 0x000000040000795c */ /* 0x000fe20000300000 */
.L_x_26:
[----:B------:R-:W-:Y:S01]  /*56e0*/  ULEA UR6, UR4, UR40, 0x3 ;  /* 0x0000002804067291 */ /* 0x000fe2000f8e183f */
[----:B------:R-:W-:-:S03]  /*56f0*/  ISETP.GT.U32.AND P1, PT, R16, 0x1, PT ;  /* 0x000000011000780c */ /* 0x000fc60003f24070 */
[----:B------:R-:W-:-:S04]  /*5700*/  UIADD3 UR6, UR6, 0x18, URZ ;  /* 0x0000001806067890 */ /* 0x000fc8000fffe03f */
[----:B------:R-:W-:-:S09]  /*5710*/  UPRMT UR6, URZ, 0x654, UR6 ;  /* 0x000006543f067896 */ /* 0x000fd20008000006 */
[----:B------:R-:W-:Y:S01]  /*5720*/  SYNCS.ARRIVE.TRANS64.RED.A1T0 RZ, [UR6], RZ ;  /* 0x000000ffffff79a7 */ /* 0x000fe20008100406 */
[----:B------:R-:W-:Y:S05]  /*5730*/  @P1 BRA `(.L_x_27) ;  /* 0x0000000000041947 */ /* 0x000fea0003800000 */
[----:B------:R-:W-:Y:S01]  /*5740*/  BPT.TRAP 0x1 ;  /* 0x000000040000795c */ /* 0x000fe20000300000 */
.L_x_27:
[----:B------:R-:W-:Y:S01]  /*5750*/  UIADD3 UR5, UR5, 0x1, URZ ;  /* 0x0000000105057890 */ /* 0x000fe2000fffe03f */
[C---:B------:R-:W-:Y:S01]  /*5760*/  ISETP.GT.AND P1, PT, R0.reuse, 0x1, PT ;  /* 0x000000010000780c */ /* 0x040fe20003f24270 */
[----:B------:R-:W-:Y:S01]  /*5770*/  UIADD3 UR4, UR4, 0x1, URZ ;  /* 0x0000000104047890 */ /* 0x000fe2000fffe03f */
[----:B------:R-:W-:Y:S01]  /*5780*/  VIADD R0, R0, 0xffffffff ;  /* 0xffffffff00007836 */ /* 0x000fe20000000000 */
[----:B------:R-:W-:Y:S02]  /*5790*/  UISETP.NE.AND UP0, UPT, UR5, 0x3, UPT ;  /* 0x000000030500788c */ /* 0x000fe4000bf05270 */
[----:B------:R-:W-:Y:S02]  /*57a0*/  UISETP.NE.AND UP1, UPT, UR4, 0x3, UPT ;  /* 0x000000030400788c */ /* 0x000fe4000bf25270 */
[----:B------:R-:W-:Y:S02]  /*57b0*/  USEL UR6, URZ, 0x1, UP0 ;  /* 0x000000013f067887 */ /* 0x000fe40008000000 */
[----:B------:R-:W-:-:S02]  /*57c0*/  USEL UR5, UR5, URZ, UP0 ;  /* 0x0000003f05057287 */ /* 0x000fc40008000000 */
[----:B------:R-:W-:Y:S02]  /*57d0*/  USEL UR4, UR4, URZ, UP1 ;  /* 0x0000003f04047287 */ /* 0x000fe40008800000 */
[----:B------:R-:W-:Y:S01]  /*57e0*/  LOP3.LUT R5, R5, UR6, RZ, 0x3c, !PT ;  /* 0x0000000605057c12 */ /* 0x000fe2000f8e3cff */
[----:B------:R-:W-:Y:S09]  /*57f0*/  @P1 BRA `(.L_x_28) ;  /* 0xffffffdc00a81947 */ /* 0x000ff2000383ffff */
.L_x_21:
[----:B------:R-:W3:Y:S01]  /*5800*/  LDC R0, c[0x0][0x28c] ;  /* 0x0000a300ff007b82 */ /* 0x000ee20000000800 */
[----:B------:R4:W-:Y:S01]  /*5810*/  SYNCS.ARRIVE.TRANS64.A1T0 RZ, [R70+UR42], RZ ;  /* 0x000000ff46ff79a7 */ /* 0x0009e2000810002a */
[----:B---3--:R-:W-:-:S13]  /*5820*/  ISETP.GE.AND P1, PT, R0, 0x1, PT ;  /* 0x000000010000780c */ /* 0x008fda0003f26270 */
[----:B----4-:R-:W-:Y:S05]  /*5830*/  @!P1 BRA `(.L_x_29) ;  /* 0x0000000000349947 */ /* 0x010fea0003800000 */
[----:B------:R-:W-:Y:S05]  /*5840*/  @!P0 BRA `(.L_x_30) ;  /* 0x0000000000048947 */ /* 0x000fea0003800000 */
[----:B------:R-:W-:Y:S01]  /*5850*/  BPT.TRAP 0x1 ;  /* 0x000000040000795c */ /* 0x000fe20000300000 */
.L_x_30:
[----:B------:R-:W-:Y:S01]  /*5860*/  UIADD3 UR6, UR43, UR36, URZ ;  /* 0x000000242b067290 */ /* 0x000fe2000fffe03f */
[----:B------:R-:W-:-:S03]  /*5870*/  ISETP.GT.U32.AND P0, PT, R16, 0x1, PT ;  /* 0x000000011000780c */ /* 0x000fc60003f04070 */
[----:B------:R-:W-:-:S04]  /*5880*/  UIMAD.WIDE.U32 UR4, UR6, -0x55555555, URZ ;  /* 0xaaaaaaab060478a5 */ /* 0x000fc8000f8e003f */
[----:B------:R-:W-:-:S04]  /*5890*/  USHF.R.U32.HI UR4, URZ, 0x1, UR5 ;  /* 0x000000013f047899 */ /* 0x000fc80008011605 */
[----:B------:R-:W-:-:S04]  /*58a0*/  UIMAD UR6, UR4, -0x3, UR6 ;  /* 0xfffffffd040678a4 */ /* 0x000fc8000f8e0206 */
[----:B------:R-:W-:-:S04]  /*58b0*/  ULEA UR6, UR6, UR40, 0x3 ;  /* 0x0000002806067291 */ /* 0x000fc8000f8e183f */
[----:B------:R-:W-:-:S04]  /*58c0*/  UIADD3 UR6, UR6, 0x18, URZ ;  /* 0x0000001806067890 */ /* 0x000fc8000fffe03f */
[----:B------:R-:W-:-:S09]  /*58d0*/  UPRMT UR6, URZ, 0x654, UR6 ;  /* 0x000006543f067896 */ /* 0x000fd20008000006 */
[----:B------:R-:W-:Y:S01]  /*58e0*/  SYNCS.ARRIVE.TRANS64.RED.A1T0 RZ, [UR6], RZ ;  /* 0x000000ffffff79a7 */ /* 0x000fe20008100406 */
[----:B------:R-:W-:Y:S05]  /*58f0*/  @P0 BRA `(.L_x_29) ;  /* 0x0000000000040947 */ /* 0x000fea0003800000 */
[----:B------:R-:W-:Y:S01]  /*5900*/  BPT.TRAP 0x1 ;  /* 0x000000040000795c */ /* 0x000fe20000300000 */
.L_x_29:
[----:B------:R-:W-:Y:S01]  /*5910*/  SHF.L.U32 R0, R81, 0x1f, RZ ;  /* 0x0000001f51007819 */ /* 0x000fe200000006ff */
[----:B------:R-:W-:Y:S01]  /*5920*/  UIADD3 UR36, UR39, UR36, URZ ;  /* 0x0000002427247290 */ /* 0x000fe2000fffe03f */
[----:B------:R-:W3:Y:S01]  /*5930*/  LDC R7, c[0x0][0x288] ;  /* 0x0000a200ff077b82 */ /* 0x000ee20000000800 */
[----:B------:R-:W-:Y:S01]  /*5940*/  UISETP.GE.U32.AND UP1, UPT, UR39, 0x3, UPT ;  /* 0x000000032700788c */ /* 0x000fe2000bf26070 */
[----:B------:R-:W-:Y:S01]  /*5950*/  IMAD.SHL.U32 R8, R68, 0x2, RZ ;  /* 0x0000000244087824 */ /* 0x000fe200078e00ff */
[----:B------:R-:W-:Y:S02]  /*5960*/  UISETP.GT.U32.AND UP0, UPT, UR36, 0x2, UPT ;  /* 0x000000022400788c */ /* 0x000fe4000bf04070 */
[----:B------:R-:W-:Y:S02]  /*5970*/  UIMAD.WIDE.U32 UR4, UR36, -0x55555555, URZ ;  /* 0xaaaaaaab240478a5 */ /* 0x000fe4000f8e003f */
[----:B------:R-:W-:Y:S01]  /*5980*/  UISETP.LT.U32.AND UP0, UPT, UR39, 0x3, UP0 ;  /* 0x000000032700788c */ /* 0x000fe20008701070 */
[----:B------:R-:W4:Y:S01]  /*5990*/  SYNCS.PHASECHK.TRANS64.TRYWAIT P0, [R69+UR41+0x10], R0 ;  /* 0x00001000450075a7 */ /* 0x000f220008000169 */
[----:B------:R-:W-:Y:S01]  /*59a0*/  USHF.R.U32.HI UR4, URZ, 0x1, UR5 ;  /* 0x000000013f047899 */ /* 0x000fe20008011605 */
[----:B------:R-:W-:Y:S01]  /*59b0*/  SHF.R.S32.HI R9, RZ, 0x1f, R8 ;  /* 0x0000001fff097819 */ /* 0x000fe20000011408 */
[----:B------:R-:W-:-:S02]  /*59c0*/  USEL UR6, URZ, 0x1, !UP0 ;  /* 0x000000013f067887 */ /* 0x000fc4000c000000 */
[----:B------:R-:W-:Y:S02]  /*59d0*/  UIMAD UR36, UR4, -0x3, UR36 ;  /* 0xfffffffd042478a4 */ /* 0x000fe4000f8e0224 */
[----:B------:R-:W-:-:S04]  /*59e0*/  ULOP3.LUT UR38, UR38, UR6, URZ, 0x3c, !UPT ;  /* 0x0000000626267292 */ /* 0x000fc8000f8e3c3f */
[----:B------:R-:W-:Y:S01]  /*59f0*/  @UP1 ULOP3.LUT UR38, UR38, 0x1, UR4, 0x78, !UPT ;  /* 0x0000000126261892 */ /* 0x000fe2000f8e7804 */
[----:B---34-:R-:W-:Y:S11]  /*5a00*/  @!P0 BRA `(.L_x_31) ;  /* 0x00000044007c8947 */ /* 0x018ff60003800000 */
.L_x_136:
[----:B---3--:R-:W-:Y:S01]  /*5a10*/  IMAD.SHL.U32 R0, R19, 0x40, RZ ;  /* 0x0000004013007824 */ /* 0x008fe200078e00ff */
[----:B------:R-:W-:Y:S01]  /*5a20*/  ULDC UR6, c[0x0][0x284] ;  /* 0x0000a10000067ab9 */ /* 0x000fe20000000800 */
[----:B------:R-:W-:Y:S01]  /*5a30*/  IMAD R20, R22, 0x50, RZ ;  /* 0x0000005016147824 */ /* 0x000fe200078e02ff */
[----:B0-----:R-:W-:Y:S01]  /*5a40*/  SHF.R.S32.HI R13, RZ, 0x1f, R2 ;  /* 0x0000001fff0d7819 */ /* 0x001fe20000011402 */
[----:B------:R-:W-:Y:S01]  /*5a50*/  ULDC.64 UR4, c[0x0][0x5d0] ;  /* 0x0001740000047ab9 */ /* 0x000fe20000000a00 */
[----:B------:R-:W-:Y:S01]  /*5a60*/  ISETP.GE.AND P0, PT, R0, UR6, PT ;  /* 0x0000000600007c0c */ /* 0x000fe2000bf06270 */
[----:B--2---:R-:W-:Y:S01]  /*5a70*/  IMAD.WIDE.U32 R4, R2, UR4, R8 ;  /* 0x0000000402047c25 */ /* 0x004fe2000f8e0008 */
[----:B------:R-:W-:Y:S02]  /*5a80*/  SHF.R.S32.HI R21, RZ, 0x1f, R20 ;  /* 0x0000001fff157819 */ /* 0x000fe40000011414 */
[C---:B------:R-:W-:Y:S01]  /*5a90*/  ISETP.GE.OR P0, PT, R20.reuse, R7, P0 ;  /* 0x000000071400720c */ /* 0x040fe20000706670 */
[----:B-1----:R-:W-:Y:S01]  /*5aa0*/  IMAD R3, R13, UR4, RZ ;  /* 0x000000040d037c24 */ /* 0x002fe2000f8e02ff */
[----:B------:R-:W-:-:S03]  /*5ab0*/  IADD3 R4, P1, R20, R4, RZ ;  /* 0x0000000414047210 */ /* 0x000fc60007f3e0ff */
[----:B------:R-:W-:-:S05]  /*5ac0*/  IMAD R3, R2, UR5, R3 ;  /* 0x0000000502037c24 */ /* 0x000fca000f8e0203 */
[----:B------:R-:W-:-:S03]  /*5ad0*/  IADD3.X R5, R21, R5, R3, P1, !PT ;  /* 0x0000000515057210 */ /* 0x000fc60000ffe403 */
[----:B------:R-:W-:Y:S05]  /*5ae0*/  @P0 BRA `(.L_x_32) ;  /* 0x0000002800f80947 */ /* 0x000fea0003800000 */
[----:B------:R-:W0:Y:S01]  /*5af0*/  LDC.64 R10, c[0x0][0x5c8] ;  /* 0x00017200ff0a7b82 */ /* 0x000e220000000a00 */
[----:B-----5:R-:W-:Y:S01]  /*5b00*/  FSETP.NEU.AND P0, PT, R65, RZ, PT ;  /* 0x000000ff4100720b */ /* 0x020fe20003f0d000 */
[----:B------:R-:W-:Y:S01]  /*5b10*/  IMAD R3, R68, -0x2, R7 ;  /* 0xfffffffe44037824 */ /* 0x000fe200078e0207 */
[----:B------:R-:W-:Y:S01]  /*5b20*/  BSSY B0, `(.L_x_32) ;  /* 0x00002ba000007945 */ /* 0x000fe20003800000 */
[----:B------:R-:W-:-:S04]  /*5b30*/  IMAD.WIDE R76, R19, 0x40, R66 ;  /* 0x00000040134c7825 */ /* 0x000fc800078e0242 */
[----:B------:R-:W-:Y:S02]  /*5b40*/  IMAD.IADD R3, R3, 0x1, -R20 ;  /* 0x0000000103037824 */ /* 0x000fe400078e0a14 */
[----:B------:R-:W-:-:S03]  /*5b50*/  IMAD.IADD R0, R73, 0x1, -R0 ;  /* 0x0000000149007824 */ /* 0x000fc600078e0a00 */
[----:B------:R-:W-:-:S04]  /*5b60*/  ISETP.GT.AND P1, PT, R3, RZ, PT ;  /* 0x000000ff0300720c */ /* 0x000fc80003f24270 */
[----:B------:R-:W-:Y:S01]  /*5b70*/  ISETP.GT.AND P2, PT, R0, RZ, P1 ;  /* 0x000000ff0000720c */ /* 0x000fe20000f44270 */
[-C--:B0-----:R-:W-:Y:S02]  /*5b80*/  IMAD R6, R77, R10.reuse, RZ ;  /* 0x0000000a4d067224 */ /* 0x081fe400078e02ff */
[----:B------:R-:W-:-:S04]  /*5b90*/  IMAD.WIDE.U32 R78, R76, R10, R4 ;  /* 0x0000000a4c4e7225 */ /* 0x000fc800078e0004 */
[----:B------:R-:W-:-:S04]  /*5ba0*/  IMAD R5, R76, R11, R6 ;  /* 0x0000000b4c057224 */ /* 0x000fc800078e0206 */
[----:B------:R-:W-:Y:S01]  /*5bb0*/  IMAD.IADD R7, R79, 0x1, R5 ;  /* 0x000000014f077824 */ /* 0x000fe200078e0205 */
[----:B------:R-:W-:Y:S06]  /*5bc0*/  @!P0 BRA `(.L_x_33) ;  /* 0x0000001c00348947 */ /* 0x000fec0003800000 */
[----:B------:R-:W0:Y:S01]  /*5bd0*/  LDC.64 R82, c[0x0][0x5b8] ;  /* 0x00016e00ff527b82 */ /* 0x000e220000000a00 */
[----:B------:R-:W-:-:S07]  /*5be0*/  ULDC.64 UR4, c[0x0][0x5c0] ;  /* 0x0001700000047ab9 */ /* 0x000fce0000000a00 */
[----:B------:R-:W1:Y:S08]  /*5bf0*/  LDC.64 R84, c[0x0][0x5b0] ;  /* 0x00016c00ff547b82 */ /* 0x000e700000000a00 */
[----:B------:R-:W2:Y:S01]  /*5c00*/  LDC.64 R86, c[0x0][0x5a8] ;  /* 0x00016a00ff567b82 */ /* 0x000ea20000000a00 */
[-C--:B0-----:R-:W-:Y:S02]  /*5c10*/  IMAD R6, R13, R82.reuse, RZ ;  /* 0x000000520d067224 */ /* 0x081fe400078e02ff */
[----:B------:R-:W-:-:S04]  /*5c20*/  IMAD.WIDE.U32 R4, R2, R82, R8 ;  /* 0x0000005202047225 */ /* 0x000fc800078e0008 */
[----:B------:R-:W-:Y:S01]  /*5c30*/  IMAD R79, R2, R83, R6 ;  /* 0x00000053024f7224 */ /* 0x000fe200078e0206 */
[----:B------:R-:W-:Y:S01]  /*5c40*/  IADD3 R12, P0, R20, R4, RZ ;  /* 0x00000004140c7210 */ /* 0x000fe20007f1e0ff */
[----:B-1----:R-:W-:-:S03]  /*5c50*/  IMAD R4, R77, R84, RZ ;  /* 0x000000544d047224 */ /* 0x002fc600078e02ff */
[----:B------:R-:W-:Y:S01]  /*5c60*/  IADD3.X R13, R21, R5, R79, P0, !PT ;  /* 0x00000005150d7210 */ /* 0x000fe200007fe44f */
[C---:B------:R-:W-:Y:S02]  /*5c70*/  IMAD R83, R76.reuse, R85, R4 ;  /* 0x000000554c537224 */ /* 0x040fe400078e0204 */
[----:B------:R-:W-:-:S04]  /*5c80*/  IMAD.WIDE.U32 R4, R76, R84, R12 ;  /* 0x000000544c047225 */ /* 0x000fc800078e000c */
[----:B------:R-:W-:Y:S01]  /*5c90*/  IMAD.IADD R5, R5, 0x1, R83 ;  /* 0x0000000105057824 */ /* 0x000fe200078e0253 */
[----:B--2---:R-:W-:-:S04]  /*5ca0*/  LEA R14, P0, R4, R86, 0x1 ;  /* 0x00000056040e7211 */ /* 0x004fc800078008ff */
[----:B------:R-:W-:-:S05]  /*5cb0*/  LEA.HI.X R15, R4, R87, R5, 0x1, P0 ;  /* 0x00000057040f7211 */ /* 0x000fca00000f0c05 */
[----:B------:R-:W2:Y:S01]  /*5cc0*/  @P2 LDG.E.LTC128B.U16 R19, desc[UR46][R14.64] ;  /* 0x0000002e0e132981 */ /* 0x000ea2000c1e1520 */
[----:B------:R-:W-:Y:S01]  /*5cd0*/  IMAD.WIDE.U32 R4, R76, R84, R20 ;  /* 0x000000544c047225 */ /* 0x000fe200078e0014 */
[----:B------:R-:W-:Y:S02]  /*5ce0*/  BSSY B1, `(.L_x_34) ;  /* 0x0000015000017945 */ /* 0x000fe40003800000 */
[----:B------:R-:W-:-:S04]  /*5cf0*/  IADD3 R74, P0, R8, R4, RZ ;  /* 0x00000004084a7210 */ /* 0x000fc80007f1e0ff */
[----:B------:R-:W-:Y:S02]  /*5d00*/  IADD3.X R75, R9, R83, R5, P0, !PT ;  /* 0x00000053094b7210 */ /* 0x000fe400007fe405 */
[----:B------:R-:W-:Y:S01]  /*5d10*/  LEA R6, P0, R78, UR4, 0x1 ;  /* 0x000000044e067c11 */ /* 0x000fe2000f8008ff */
[----:B------:R-:W-:-:S03]  /*5d20*/  IMAD.WIDE.U32 R74, R2, R82, R74 ;  /* 0x00000052024a7225 */ /* 0x000fc600078e004a */
[----:B------:R-:W-:Y:S02]  /*5d30*/  LEA.HI.X R7, R78, UR5, R7, 0x1, P0 ;  /* 0x000000054e077c11 */ /* 0x000fe400080f0c07 */
[----:B------:R-:W-:-:S04]  /*5d40*/  ISETP.GT.AND P0, PT, R3, 0x1, PT ;  /* 0x000000010300780c */ /* 0x000fc80003f04270 */
[----:B------:R-:W-:Y:S01]  /*5d50*/  ISETP.GT.AND P3, PT, R0, RZ, P0 ;  /* 0x000000ff0000720c */ /* 0x000fe20000764270 */
[----:B--2---:R-:W-:-:S05]  /*5d60*/  HADD2.F32 R4, -RZ, R19.H0_H0 ;  /* 0x20000013ff047230 */ /* 0x004fca0000004100 */
[----:B------:R-:W-:Y:S01]  /*5d70*/  FMUL R5, R4, R65 ;  /* 0x0000004104057220 */ /* 0x000fe20000400000 */
[----:B------:R-:W-:-:S03]  /*5d80*/  LEA R4, P4, R74, R86, 0x1 ;  /* 0x000000564a047211 */ /* 0x000fc600078808ff */
[----:B------:R-:W-:-:S05]  /*5d90*/  FFMA R5, R56, R64, R5 ;  /* 0x0000004038057223 */ /* 0x000fca0000000005 */
[----:B------:R-:W-:Y:S01]  /*5da0*/  F2FP.F16.F32.PACK_AB R14, RZ, R5 ;  /* 0x00000005ff0e723e */ /* 0x000fe200000000ff */
[----:B------:R-:W-:-:S03]  /*5db0*/  IMAD.IADD R5, R79, 0x1, R75 ;  /* 0x000000014f057824 */ /* 0x000fc600078e024b */
[----:B------:R-:W-:Y:S01]  /*5dc0*/  PRMT R15, R14, 0x7610, R15 ;  /* 0x000076100e0f7816 */ /* 0x000fe2000000000f */
[----:B------:R-:W-:Y:S01]  /*5dd0*/  IMAD.SHL.U32 R14, R84, 0x8, RZ ;  /* 0x00000008540e7824 */ /* 0x000fe200078e00ff */
[----:B------:R-:W-:-:S03]  /*5de0*/  LEA.HI.X R5, R74, R87, R5, 0x1, P4 ;  /* 0x000000574a057211 */ /* 0x000fc600020f0c05 */
[----:B------:R0:W-:Y:S02]  /*5df0*/  @P2 STG.E.U16 desc[UR46][R6.64], R15 ;  /* 0x0000000f06002986 */ /* 0x0001e4000c10152e */
[----:B0-----:R-:W-:Y:S01]  /*5e00*/  SHF.L.U64.HI R15, R84, 0x3, R85 ;  /* 0x00000003540f7819 */ /* 0x001fe20000010255 */
[----:B------:R-:W-:Y:S06]  /*5e10*/  @!P3 BRA `(.L_x_35) ;  /* 0x000000000004b947 */ /* 0x000fec0003800000 */
[----:B------:R0:W5:Y:S02]  /*5e20*/  LDG.E.LTC128B.U16 R19, desc[UR46][R4.64+0x2] ;  /* 0x0000022e04137981 */ /* 0x000164000c1e1520 */
.L_x_35:
[----:B------:R-:W-:Y:S05]  /*5e30*/  BSYNC B1 ;  /* 0x0000000000017941 */ /* 0x000fea0003800000 */
.L_x_34:
[----:B-----5:R-:W-:Y:S01]  /*5e40*/  HADD2.F32 R22, -RZ, R19.H0_H0 ;  /* 0x20000013ff167230 */ /* 0x020fe20000004100 */
[----:B------:R-:W-:Y:S01]  /*5e50*/  ISETP.GT.AND P1, PT, R0, 0x8, P1 ;  /* 0x000000080000780c */ /* 0x000fe20000f24270 */
[----:B------:R-:W-:-:S04]  /*5e60*/  IMAD.WIDE.U32 R14, R76, R84, R14 ;  /* 0x000000544c0e7225 */ /* 0x000fc800078e000e */
[----:B------:R-:W-:Y:S01]  /*5e70*/  FMUL R22, R22, R65 ;  /* 0x0000004116167220 */ /* 0x000fe20000400000 */
[----:B------:R-:W-:Y:S01]  /*5e80*/  IMAD.IADD R83, R83, 0x1, R15 ;  /* 0x0000000153537824 */ /* 0x000fe200078e020f */
[----:B------:R-:W-:Y:S02]  /*5e90*/  IADD3 R15, P2, R12, R14, RZ ;  /* 0x0000000e0c0f7210 */ /* 0x000fe40007f5e0ff */
[----:B------:R-:W-:-:S03]  /*5ea0*/  FFMA R22, R57, R64, R22 ;  /* 0x0000004039167223 */ /* 0x000fc60000000016 */
[----:B------:R-:W-:Y:S01]  /*5eb0*/  IMAD.X R56, R83, 0x1, R13, P2 ;  /* 0x0000000153387824 */ /* 0x000fe200010e060d */
[C---:B------:R-:W-:Y:S02]  /*5ec0*/  LEA R12, P2, R15.reuse, R86, 0x1 ;  /* 0x000000560f0c7211 */ /* 0x040fe400078408ff */
[----:B------:R-:W-:Y:S02]  /*5ed0*/  F2FP.F16.F32.PACK_AB R22, RZ, R22 ;  /* 0x00000016ff16723e */ /* 0x000fe400000000ff */
[----:B------:R-:W-:-:S03]  /*5ee0*/  LEA.HI.X R13, R15, R87, R56, 0x1, P2 ;  /* 0x000000570f0d7211 */ /* 0x000fc600010f0c38 */
[----:B------:R1:W-:Y:S04]  /*5ef0*/  @P3 STG.E.U16 desc[UR46][R6.64+0x2], R22 ;  /* 0x0000021606003986 */ /* 0x0003e8000c10152e */
[----:B------:R-:W2:Y:S01]  /*5f00*/  @P1 LDG.E.LTC128B.U16 R19, desc[UR46][R12.64] ;  /* 0x0000002e0c131981 */ /* 0x000ea2000c1e1520 */
[----:B------:R-:W-:Y:S01]  /*5f10*/  IADD3 R14, P2, P3, R8, R14, R20 ;  /* 0x0000000e080e7210 */ /* 0x000fe20007b5e014 */
[----:B------:R-:W-:Y:S01]  /*5f20*/  BSSY B1, `(.L_x_36) ;  /* 0x0000011000017945 */ /* 0x000fe20003800000 */
[C---:B------:R-:W-:Y:S02]  /*5f30*/  SHF.L.U64.HI R11, R10.reuse, 0x4, R11 ;  /* 0x000000040a0b7819 */ /* 0x040fe4000001020b */
[----:B------:R-:W-:Y:S02]  /*5f40*/  IADD3.X R15, R9, R83, R21, P2, P3 ;  /* 0x00000053090f7210 */ /* 0x000fe400017e6415 */
[----:B------:R-:W-:-:S02]  /*5f50*/  LEA R10, P2, R10, R6, 0x4 ;  /* 0x000000060a0a7211 */ /* 0x000fc400078420ff */
[----:B------:R-:W-:Y:S01]  /*5f60*/  ISETP.GT.AND P0, PT, R0, 0x8, P0 ;  /* 0x000000080000780c */ /* 0x000fe20000704270 */
[----:B------:R-:W-:-:S04]  /*5f70*/  IMAD.WIDE.U32 R14, R2, R82, R14 ;  /* 0x00000052020e7225 */ /* 0x000fc800078e000e */
[----:B------:R-:W-:Y:S02]  /*5f80*/  IMAD.X R11, R11, 0x1, R7, P2 ;  /* 0x000000010b0b7824 */ /* 0x000fe400010e0607 */
[----:B------:R-:W-:Y:S02]  /*5f90*/  IMAD.IADD R2, R79, 0x1, R15 ;  /* 0x000000014f027824 */ /* 0x000fe400078e020f */
[----:B--2---:R-:W-:-:S05]  /*5fa0*/  HADD2.F32 R8, -RZ, R19.H0_H0 ;  /* 0x20000013ff087230 */ /* 0x004fca0000004100 */
[----:B------:R-:W-:Y:S01]  /*5fb0*/  FMUL R9, R8, R65 ;  /* 0x0000004108097220 */ /* 0x000fe20000400000 */
[----:B------:R-:W-:-:S03]  /*5fc0*/  LEA R8, P3, R14, R86, 0x1 ;  /* 0x000000560e087211 */ /* 0x000fc600078608ff */
[----:B------:R-:W-:-:S05]  /*5fd0*/  FFMA R9, R58, R64, R9 ;  /* 0x000000403a097223 */ /* 0x000fca0000000009 */
[----:B------:R-:W-:Y:S02]  /*5fe0*/  F2FP.F16.F32.PACK_AB R12, RZ, R9 ;  /* 0x00000009ff0c723e */ /* 0x000fe400000000ff */
[----:B------:R-:W-:-:S03]  /*5ff0*/  LEA.HI.X R9, R14, R87, R2, 0x1, P3 ;  /* 0x000000570e097211 */ /* 0x000fc600018f0c02 */
[----:B------:R1:W-:Y:S01]  /*6000*/  @P1 STG.E.U16 desc[UR46][R10.64], R12 ;  /* 0x0000000c0a001986 */ /* 0x0003e2000c10152e */
[----:B------:R-:W-:Y:S05]  /*6010*/  @!P0 BRA `(.L_x_37) ;  /* 0x0000000000048947 */ /* 0x000fea0003800000 */
[----:B------:R2:W5:Y:S02]  /*6020*/  LDG.E.LTC128B.U16 R19, desc[UR46][R8.64+0x2] ;  /* 0x0000022e08137981 */ /* 0x000564000c1e1520 */
.L_x_37:
[----:B------:R-:W-:Y:S05]  /*6030*/  BSYNC B1 ;  /* 0x0000000000017941 */ /* 0x000fea0003800000 */
.L_x_36:
[----:B-----5:R-:W-:Y:S01]  /*6040*/  HADD2.F32 R2, -RZ, R19.H0_H0 ;  /* 0x20000013ff027230 */ /* 0x020fe20000004100 */
[----:B------:R-:W-:Y:S01]  /*6050*/  ISETP.GT.AND P1, PT, R3, 0x8, PT ;  /* 0x000000080300780c */ /* 0x000fe20003f24270 */
[----:B------:R-:W-:Y:S03]  /*6060*/  BSSY B1, `(.L_x_38) ;  /* 0x0000008000017945 */ /* 0x000fe60003800000 */
[----:B------:R-:W-:Y:S01]  /*6070*/  FMUL R2, R2, R65 ;  /* 0x0000004102027220 */ /* 0x000fe20000400000 */
[----:B------:R-:W-:-:S03]  /*6080*/  ISETP.GT.AND P2, PT, R0, RZ, P1 ;  /* 0x000000ff0000720c */ /* 0x000fc60000f44270 */
[----:B------:R-:W-:-:S05]  /*6090*/  FFMA R2, R59, R64, R2 ;  /* 0x000000403b027223 */ /* 0x000fca0000000002 */
[----:B------:R-:W-:-:S05]  /*60a0*/  F2FP.F16.F32.PACK_AB R2, RZ, R2 ;  /* 0x00000002ff02723e */ /* 0x000fca00000000ff */
[----:B------:R3:W-:Y:S01]  /*60b0*/  @P0 STG.E.U16 desc[UR46][R10.64+0x2], R2 ;  /* 0x000002020a000986 */ /* 0x0007e2000c10152e */
[----:B------:R-:W-:Y:S05]  /*60c0*/  @!P2 BRA `(.L_x_39) ;  /* 0x000000000004a947 */ /* 0x000fea0003800000 */
[----:B------:R4:W5:Y:S02]  /*60d0*/  LDG.E.LTC128B.U16 R19, desc[UR46][R4.64+0x10] ;  /* 0x0000102e04137981 */ /* 0x000964000c1e1520 */
.L_x_39:
[----:B------:R-:W-:Y:S05]  /*60e0*/  BSYNC B1 ;  /* 0x0000000000017941 */ /* 0x000fea0003800000 */
.L_x_38:
[----:B---3-5:R-:W-:Y:S01]  /*60f0*/  HADD2.F32 R2, -RZ, R19.H0_H0 ;  /* 0x20000013ff027230 */ /* 0x028fe20000004100 */
        /* <DEDUP_REMOVED lines=9> */
.L_x_41:
[----:B------:R-:W-:Y:S05]  /*6190*/  BSYNC B1 ;  /* 0x0000000000017941 */ /* 0x000fea0003800000 */
.L_x_40:
[----:B-----5:R-:W-:Y:S01]  /*61a0*/  HADD2.F32 R2, -RZ, R19.H0_H0 ;  /* 0x20000013ff027230 */ /* 0x020fe20000004100 */
[----:B------:R-:W-:Y:S01]  /*61b0*/  ISETP.GT.AND P1, PT, R0, 0x8, P1 ;  /* 0x000000080000780c */ /* 0x000fe20000f24270 */
[----:B------:R-:W-:Y:S03]  /*61c0*/  BSSY B1, `(.L_x_42) ;  /* 0x0000007000017945 */ /* 0x000fe60003800000 */
[----:B------:R-:W-:-:S04]  /*61d0*/  FMUL R2, R2, R65 ;  /* 0x0000004102027220 */ /* 0x000fc80000400000 */
[----:B------:R-:W-:-:S05]  /*61e0*/  FFMA R2, R61, R64, R2 ;  /* 0x000000403d027223 */ /* 0x000fca0000000002 */
[----:B------:R-:W-:-:S05]  /*61f0*/  F2FP.F16.F32.PACK_AB R2, RZ, R2 ;  /* 0x00000002ff02723e */ /* 0x000fca00000000ff */
[----:B------:R0:W-:Y:S01]  /*6200*/  @P3 STG.E.U16 desc[UR46][R6.64+0x12], R2 ;  /* 0x0000120206003986 */ /* 0x0001e2000c10152e */
[----:B------:R-:W-:Y:S05]  /*6210*/  @!P1 BRA `(.L_x_43) ;  /* 0x0000000000049947 */ /* 0x000fea0003800000 */
[----:B------:R0:W5:Y:S02]  /*6220*/  LDG.E.LTC128B.U16 R19, desc[UR46][R8.64+0x10] ;  /* 0x0000102e08137981 */ /* 0x000164000c1e1520 */
.L_x_43:
[----:B------:R-:W-:Y:S05]  /*6230*/  BSYNC B1 ;  /* 0x0000000000017941 */ /* 0x000fea0003800000 */
.L_x_42:
[----:B0----5:R-:W-:Y:S01]  /*6240*/  HADD2.F32 R2, -RZ, R19.H0_H0 ;  /* 0x20000013ff027230 */ /* 0x021fe20000004100 */
[----:B------:R-:W-:Y:S01]  /*6250*/  ISETP.GT.AND P0, PT, R0, 0x8, P0 ;  /* 0x000000080000780c */ /* 0x000fe20000704270 */
[----:B------:R-:W-:Y:S03]  /*6260*/  BSSY B1, `(.L_x_44) ;  /* 0x0000007000017945 */ /* 0x000fe60003800000 */
[----:B---3--:R-:W-:-:S04]  /*6270*/  FMUL R13, R2, R65 ;  /* 0x00000041020d7220 */ /* 0x008fc80000400000 */
[----:B------:R-:W-:-:S05]  /*6280*/  FFMA R13, R62, R64, R13 ;  /* 0x000000403e0d7223 */ /* 0x000fca000000000d */
[----:B------:R-:W-:-:S05]  /*6290*/  F2FP.F16.F32.PACK_AB R13, RZ, R13 ;  /* 0x0000000dff0d723e */ /* 0x000fca00000000ff */
[----:B------:R0:W-:Y:S01]  /*62a0*/  @P1 STG.E.U16 desc[UR46][R10.64+0x10], R13 ;  /* 0x0000100d0a001986 */ /* 0x0001e2000c10152e */
[----:B------:R-:W-:Y:S05]  /*62b0*/  @!P0 BRA `(.L_x_45) ;  /* 0x0000000000048947 */ /* 0x000fea0003800000 */
[----:B------:R3:W5:Y:S02]  /*62c0*/  LDG.E.LTC128B.U16 R19, desc[UR46][R8.64+0x12] ;  /* 0x0000122e08137981 */ /* 0x000764000c1e1520 */
.L_x_45:
[----:B------:R-:W-:Y:S05]  /*62d0*/  BSYNC B1 ;  /* 0x0000000000017941 */ /* 0x000fea0003800000 */
.L_x_44:
        /* <DEDUP_REMOVED lines=10> */
.L_x_47:
[----:B------:R-:W-:Y:S05]  /*6380*/  BSYNC B1 ;  /* 0x0000000000017941 */ /* 0x000fea0003800000 */
.L_x_46:
[----:B0----5:R-:W-:Y:S01]  /*6390*/  HADD2.F32 R2, -RZ, R19.H0_H0 ;  /* 0x20000013ff027230 */ /* 0x021fe20000004100 */
        /* <DEDUP_REMOVED lines=9> */
.L_x_49:
[----:B------:R-:W-:Y:S05]  /*6430*/  BSYNC B1 ;  /* 0x0000000000017941 */ /* 0x000fea0003800000 */
.L_x_48:
        /* <DEDUP_REMOVED lines=9> */
.L_x_51:
[----:B------:R-:W-:Y:S05]  /*64d0*/  BSYNC B1 ;  /* 0x0000000000017941 */ /* 0x000fea0003800000 */
.L_x_50:
[----:B0----5:R-:W-:Y:S01]  /*64e0*/  HADD2.F32 R2, -RZ, R19.H0_H0 ;  /* 0x20000013ff027230 */ /* 0x021fe20000004100 */
        /* <DEDUP_REMOVED lines=8> */
.L_x_53:
[----:B------:R-:W-:Y:S05]  /*6570*/  BSYNC B1 ;  /* 0x0000000000017941 */ /* 0x000fea0003800000 */
.L_x_52:
        /* <DEDUP_REMOVED lines=10> */
.L_x_55:
[----:B------:R-:W-:Y:S05]  /*6620*/  BSYNC B1 ;  /* 0x0000000000017941 */ /* 0x000fea0003800000 */
.L_x_54:
        /* <DEDUP_REMOVED lines=10> */
.L_x_57:
[----:B------:R-:W-:Y:S05]  /*66d0*/  BSYNC B1 ;  /* 0x0000000000017941 */ /* 0x000fea0003800000 */
.L_x_56:
        /* <DEDUP_REMOVED lines=9> */
.L_x_59:
[----:B------:R-:W-:Y:S05]  /*6770*/  BSYNC B1 ;  /* 0x0000000000017941 */ /* 0x000fea0003800000 */
.L_x_58:
        /* <DEDUP_REMOVED lines=9> */
.L_x_61:
[----:B------:R-:W-:Y:S05]  /*6810*/  BSYNC B1 ;  /* 0x0000000000017941 */ /* 0x000fea0003800000 */
.L_x_60:
        /* <DEDUP_REMOVED lines=10> */
.L_x_63:
[----:B------:R-:W-:Y:S05]  /*68c0*/  BSYNC B1 ;  /* 0x0000000000017941 */ /* 0x000fea0003800000 */
.L_x_62:
        /* <DEDUP_REMOVED lines=10> */
.L_x_65:
[----:B------:R-:W-:Y:S05]  /*6970*/  BSYNC B1 ;  /* 0x0000000000017941 */ /* 0x000fea0003800000 */
.L_x_64:
        /* <DEDUP_REMOVED lines=9> */
.L_x_67:
[----:B------:R-:W-:Y:S05]  /*6a10*/  BSYNC B1 ;  /* 0x0000000000017941 */ /* 0x000fea0003800000 */
.L_x_66:
        /* <DEDUP_REMOVED lines=9> */
.L_x_69:
[----:B------:R-:W-:Y:S05]  /*6ab0*/  BSYNC B1 ;  /* 0x0000000000017941 */ /* 0x000fea0003800000 */
.L_x_68:
        /* <DEDUP_REMOVED lines=10> */
.L_x_71:
[----:B------:R-:W-:Y:S05]  /*6b60*/  BSYNC B1 ;  /* 0x0000000000017941 */ /* 0x000fea0003800000 */
.L_x_70:
        /* <DEDUP_REMOVED lines=10> */
.L_x_73:
[----:B------:R-:W-:Y:S05]  /*6c10*/  BSYNC B1 ;  /* 0x0000000000017941 */ /* 0x000fea0003800000 */
.L_x_72:
        /* <DEDUP_REMOVED lines=9> */
.L_x_75:
[----:B------:R-:W-:Y:S05]  /*6cb0*/  BSYNC B1 ;  /* 0x0000000000017941 */ /* 0x000fea0003800000 */
.L_x_74:
        /* <DEDUP_REMOVED lines=9> */
.L_x_77:
[----:B------:R-:W-:Y:S05]  /*6d50*/  BSYNC B1 ;  /* 0x0000000000017941 */ /* 0x000fea0003800000 */
.L_x_76:
        /* <DEDUP_REMOVED lines=10> */
.L_x_79:
[----:B------:R-:W-:Y:S05]  /*6e00*/  BSYNC B1 ;  /* 0x0000000000017941 */ /* 0x000fea0003800000 */
.L_x_78:
        /* <DEDUP_REMOVED lines=10> */
.L_x_81:
[----:B------:R-:W-:Y:S05]  /*6eb0*/  BSYNC B1 ;  /* 0x0000000000017941 */ /* 0x000fea0003800000 */
.L_x_80:
        /* <DEDUP_REMOVED lines=9> */
.L_x_83:
[----:B------:R-:W-:Y:S05]  /*6f50*/  BSYNC B1 ;  /* 0x0000000000017941 */ /* 0x000fea0003800000 */
.L_x_82:
        /* <DEDUP_REMOVED lines=9> */
.L_x_85:
[----:B------:R-:W-:Y:S05]  /*6ff0*/  BSYNC B1 ;  /* 0x0000000000017941 */ /* 0x000fea0003800000 */
.L_x_84:
        /* <DEDUP_REMOVED lines=10> */
.L_x_87:
[----:B------:R-:W-:Y:S05]  /*70a0*/  BSYNC B1 ;  /* 0x0000000000017941 */ /* 0x000fea0003800000 */
.L_x_86:
        /* <DEDUP_REMOVED lines=10> */
.L_x_89:
[----:B------:R-:W-:Y:S05]  /*7150*/  BSYNC B1 ;  /* 0x0000000000017941 */ /* 0x000fea0003800000 */
.L_x_88:
        /* <DEDUP_REMOVED lines=9> */
.L_x_91:
[----:B------:R-:W-:Y:S05]  /*71f0*/  BSYNC B1 ;  /* 0x0000000000017941 */ /* 0x000fea0003800000 */
.L_x_90:
        /* <DEDUP_REMOVED lines=9> */
.L_x_93:
[----:B------:R-:W-:Y:S05]  /*7290*/  BSYNC B1 ;  /* 0x0000000000017941 */ /* 0x000fea0003800000 */
.L_x_92:
        /* <DEDUP_REMOVED lines=10> */
.L_x_95:
[----:B------:R-:W-:Y:S05]  /*7340*/  BSYNC B1 ;  /* 0x0000000000017941 */ /* 0x000fea0003800000 */
.L_x_94:
        /* <DEDUP_REMOVED lines=10> */
.L_x_97:
[----:B------:R-:W-:Y:S05]  /*73f0*/  BSYNC B1 ;  /* 0x0000000000017941 */ /* 0x000fea0003800000 */
.L_x_96:
        /* <DEDUP_REMOVED lines=9> */
.L_x_99:
[----:B------:R-:W-:Y:S05]  /*7490*/  BSYNC B1 ;  /* 0x0000000000017941 */ /* 0x000fea0003800000 */
.L_x_98:
        /* <DEDUP_REMOVED lines=9> */
.L_x_101:
[----:B------:R-:W-:Y:S05]  /*7530*/  BSYNC B1 ;  /* 0x0000000000017941 */ /* 0x000fea0003800000 */
.L_x_100:
        /* <DEDUP_REMOVED lines=10> */
.L_x_103:
[----:B------:R-:W-:Y:S05]  /*75e0*/  BSYNC B1 ;  /* 0x0000000000017941 */ /* 0x000fea0003800000 */
.L_x_102:
[----:B0----5:R-:W-:Y:S01]  /*75f0*/  HADD2.F32 R2, -RZ, R19.H0_H0 ;  /* 0x20000013ff027230 */ /* 0x021fe20000004100 */
[----:B------:R-:W-:Y:S01]  /*7600*/  ISETP.GT.AND P0, PT, R3, 0x49, PT ;  /* 0x000000490300780c */ /* 0x000fe20003f04270 */
[----:B------:R-:W-:Y:S01]  /*7610*/  @P2 IMAD.MOV.U32 R3, RZ, RZ, R7 ;  /* 0x000000ffff032224 */ /* 0x000fe200078e0007 */
[----:B------:R-:W-:Y:S02]  /*7620*/  BSSY B1, `(.L_x_104) ;  /* 0x0000009000017945 */ /* 0x000fe40003800000 */
[----:B------:R-:W-:Y:S01]  /*7630*/  FMUL R13, R2, R65 ;  /* 0x00000041020d7220 */ /* 0x000fe20000400000 */
[----:B------:R-:W-:Y:S01]  /*7640*/  @P2 IMAD.MOV.U32 R2, RZ, RZ, R6 ;  /* 0x000000ffff022224 */ /* 0x000fe200078e0006 */
[----:B------:R-:W-:Y:S02]  /*7650*/  ISETP.GT.AND P3, PT, R0, RZ, P0 ;  /* 0x000000ff0000720c */ /* 0x000fe40000764270 */
[----:B------:R-:W-:-:S05]  /*7660*/  FFMA R13, R28, R64, R13 ;  /* 0x000000401c0d7223 */ /* 0x000fca000000000d */
[----:B------:R-:W-:-:S05]  /*7670*/  F2FP.F16.F32.PACK_AB R13, RZ, R13 ;  /* 0x0000000dff0d723e */ /* 0x000fca00000000ff */
[----:B------:R0:W-:Y:S01]  /*7680*/  @P2 STG.E.U16 desc[UR46][R2.64+0x90], R13 ;  /* 0x0000900d02002986 */ /* 0x0001e2000c10152e */
[----:B------:R-:W-:Y:S05]  /*7690*/  @!P3 BRA `(.L_x_105) ;  /* 0x000000000004b947 */ /* 0x000fea0003800000 */
[----:B------:R0:W5:Y:S02]  /*76a0*/  LDG.E.LTC128B.U16 R19, desc[UR46][R4.64+0x92] ;  /* 0x0000922e04137981 */ /* 0x000164000c1e1520 */
.L_x_105:
[----:B------:R-:W-:Y:S05]  /*76b0*/  BSYNC B1 ;  /* 0x0000000000017941 */ /* 0x000fea0003800000 */
.L_x_104:
        /* <DEDUP_REMOVED lines=9> */
.L_x_107:
[----:B------:R-:W-:Y:S05]  /*7750*/  BSYNC B1 ;  /* 0x0000000000017941 */ /* 0x000fea0003800000 */
.L_x_106:
[----:B0----5:R-:W-:Y:S01]  /*7760*/  HADD2.F32 R2, -RZ, R19.H0_H0 ;  /* 0x20000013ff027230 */ /* 0x021fe20000004100 */
[----:B------:R-:W-:Y:S01]  /*7770*/  ISETP.GT.AND P0, PT, R0, 0x8, P0 ;  /* 0x000000080000780c */ /* 0x000fe20000704270 */
[----:B------:R-:W-:Y:S03]  /*7780*/  BSSY B1, `(.L_x_108) ;  /* 0x000000a000017945 */ /* 0x000fe60003800000 */
[----:B------:R-:W-:Y:S01]  /*7790*/  FMUL R3, R2, R65 ;  /* 0x0000004102037220 */ /* 0x000fe20000400000 */
[----:B------:R-:W-:-:S03]  /*77a0*/  @P1 IMAD.MOV.U32 R2, RZ, RZ, R10 ;  /* 0x000000ffff021224 */ /* 0x000fc600078e000a */
[----:B------:R-:W-:-:S05]  /*77b0*/  FFMA R3, R30, R64, R3 ;  /* 0x000000401e037223 */ /* 0x000fca0000000003 */
[----:B------:R-:W-:-:S04]  /*77c0*/  F2FP.F16.F32.PACK_AB R3, RZ, R3 ;  /* 0x00000003ff03723e */ /* 0x000fc800000000ff */
[----:B----4-:R-:W-:Y:S01]  /*77d0*/  PRMT R4, R3, 0x7610, R4 ;  /* 0x0000761003047816 */ /* 0x010fe20000000004 */
[----:B------:R-:W-:-:S05]  /*77e0*/  @P1 IMAD.MOV.U32 R3, RZ, RZ, R11 ;  /* 0x000000ffff031224 */ /* 0x000fca00078e000b */
[----:B------:R0:W-:Y:S01]  /*77f0*/  @P1 STG.E.U16 desc[UR46][R2.64+0x90], R4 ;  /* 0x0000900402001986 */ /* 0x0001e2000c10152e */
[----:B------:R-:W-:Y:S05]  /*7800*/  @!P0 BRA `(.L_x_109) ;  /* 0x0000000000048947 */ /* 0x000fea0003800000 */
[----:B------:R4:W5:Y:S02]  /*7810*/  LDG.E.LTC128B.U16 R19, desc[UR46][R8.64+0x92] ;  /* 0x0000922e08137981 */ /* 0x000964000c1e1520 */
.L_x_109:
[----:B------:R-:W-:Y:S05]  /*7820*/  BSYNC B1 ;  /* 0x0000000000017941 */ /* 0x000fea0003800000 */
.L_x_108:
[----:B------:R-:W-:Y:S05]  /*7830*/  @!P0 BRA `(.L_x_110) ;  /* 0x0000000c00a08947 */ /* 0x000fea0003800000 */
[----:B-----5:R-:W-:-:S05]  /*7840*/  HADD2.F32 R0, -RZ, R19.H0_H0 ;  /* 0x20000013ff007230 */ /* 0x020fca0000004100 */
[----:B------:R-:W-:-:S04]  /*7850*/  FMUL R0, R0, R65 ;  /* 0x0000004100007220 */ /* 0x000fc80000400000 */
[----:B------:R-:W-:-:S05]  /*7860*/  FFMA R0, R31, R64, R0 ;  /* 0x000000401f007223 */ /* 0x000fca0000000000 */
[----:B------:R-:W-:-:S05]  /*7870*/  F2FP.F16.F32.PACK_AB R0, RZ, R0 ;  /* 0x00000000ff00723e */ /* 0x000fca00000000ff */
[----:B------:R0:W-:Y:S01]  /*7880*/  STG.E.U16 desc[UR46][R10.64+0x92], R0 ;  /* 0x000092000a007986 */ /* 0x0001e2000c10152e */
[----:B------:R-:W-:Y:S05]  /*7890*/  BRA `(.L_x_110) ;  /* 0x0000000c00887947 */ /* 0x000fea0003800000 */
.L_x_33:
[----:B------:R-:W-:Y:S01]  /*78a0*/  ULDC.64 UR4, c[0x0][0x5c0] ;  /* 0x0001700000047ab9 */ /* 0x000fe20000000a00 */
[----:B------:R-:W-:Y:S01]  /*78b0*/  ISETP.GT.AND P3, PT, R3, 0x1, PT ;  /* 0x000000010300780c */ /* 0x000fe20003f64270 */
[-C--:B------:R-:W-:Y:S01]  /*78c0*/  FMUL R56, R56, R64.reuse ;  /* 0x0000004038387220 */ /* 0x080fe20000400000 */
[----:B------:R-:W-:Y:S01]  /*78d0*/  LEA R4, P0, R78, UR4, 0x1 ;  /* 0x000000044e047c11 */ /* 0x000fe2000f8008ff */
[-C--:B------:R-:W-:Y:S01]  /*78e0*/  FMUL R57, R57, R64.reuse ;  /* 0x0000004039397220 */ /* 0x080fe20000400000 */
[----:B------:R-:W-:Y:S01]  /*78f0*/  SHF.L.U64.HI R11, R10, 0x4, R11 ;  /* 0x000000040a0b7819 */ /* 0x000fe2000001020b */
[-C--:B------:R-:W-:Y:S01]  /*7900*/  FMUL R58, R58, R64.reuse ;  /* 0x000000403a3a7220 */ /* 0x080fe20000400000 */
[----:B------:R-:W-:Y:S01]  /*7910*/  LEA.HI.X R5, R78, UR5, R7, 0x1, P0 ;  /* 0x000000054e057c11 */ /* 0x000fe200080f0c07 */
[-C--:B------:R-:W-:Y:S01]  /*7920*/  FMUL R59, R59, R64.reuse ;  /* 0x000000403b3b7220 */ /* 0x080fe20000400000 */
[----:B------:R-:W-:Y:S01]  /*7930*/  ISETP.GT.AND P0, PT, R0, RZ, P3 ;  /* 0x000000ff0000720c */ /* 0x000fe20001f04270 */
[-C--:B------:R-:W-:Y:S01]  /*7940*/  FMUL R60, R60, R64.reuse ;  /* 0x000000403c3c7220 */ /* 0x080fe20000400000 */
[----:B------:R-:W-:Y:S01]  /*7950*/  ISETP.GT.AND P3, PT, R0, 0x8, P3 ;  /* 0x000000080000780c */ /* 0x000fe20001f64270 */
[----:B------:R-:W-:Y:S01]  /*7960*/  FMUL R61, R61, R64 ;  /* 0x000000403d3d7220 */ /* 0x000fe20000400000 */
[----:B------:R-:W-:Y:S01]  /*7970*/  F2FP.F16.F32.PACK_AB R56, RZ, R56 ;  /* 0x00000038ff38723e */ /* 0x000fe200000000ff */
[-C--:B------:R-:W-:Y:S01]  /*7980*/  FMUL R62, R62, R64.reuse ;  /* 0x000000403e3e7220 */ /* 0x080fe20000400000 */
[----:B------:R-:W-:Y:S01]  /*7990*/  ISETP.GT.AND P1, PT, R0, 0x8, P1 ;  /* 0x000000080000780c */ /* 0x000fe20000f24270 */
[----:B------:R-:W-:Y:S01]  /*79a0*/  FMUL R63, R63, R64 ;  /* 0x000000403f3f7220 */ /* 0x000fe20000400000 */
[----:B------:R-:W-:Y:S01]  /*79b0*/  LEA R10, P4, R10, R4, 0x4 ;  /* 0x000000040a0a7211 */ /* 0x000fe200078820ff */
[----:B------:R-:W-:Y:S01]  /*79c0*/  @P2 STG.E.U16 desc[UR46][R4.64], R56 ;  /* 0x0000003804002986 */ /* 0x000fe2000c10152e */
[----:B------:R-:W-:Y:S01]  /*79d0*/  F2FP.F16.F32.PACK_AB R57, RZ, R57 ;  /* 0x00000039ff39723e */ /* 0x000fe200000000ff */
[----:B------:R-:W-:Y:S01]  /*79e0*/  FMUL R48, R48, R64 ;  /* 0x0000004030307220 */ /* 0x000fe20000400000 */
[----:B------:R-:W-:Y:S01]  /*79f0*/  ISETP.GT.AND P2, PT, R3, 0x8, PT ;  /* 0x000000080300780c */ /* 0x000fe20003f44270 */
[----:B------:R-:W-:Y:S01]  /*7a00*/  IMAD.X R11, R11, 0x1, R5, P4 ;  /* 0x000000010b0b7824 */ /* 0x000fe200020e0605 */
[----:B------:R-:W-:Y:S01]  /*7a10*/  F2FP.F16.F32.PACK_AB R58, RZ, R58 ;  /* 0x0000003aff3a723e */ /* 0x000fe200000000ff */
[----:B------:R-:W-:Y:S01]  /*7a20*/  @P0 STG.E.U16 desc[UR46][R4.64+0x2], R57 ;  /* 0x0000023904000986 */ /* 0x000fe2000c10152e */
[C---:B------:R-:W-:Y:S01]  /*7a30*/  ISETP.GT.AND P5, PT, R0.reuse, RZ, P2 ;  /* 0x000000ff0000720c */ /* 0x040fe200017a4270 */
[--C-:B------:R-:W-:Y:S01]  /*7a40*/  @P3 IMAD.MOV.U32 R6, RZ, RZ, R10.reuse ;  /* 0x000000ffff063224 */ /* 0x100fe200078e000a */
[----:B------:R-:W-:Y:S01]  /*7a50*/  F2FP.F16.F32.PACK_AB R59, RZ, R59 ;  /* 0x0000003bff3b723e */ /* 0x000fe200000000ff */
[--C-:B------:R-:W-:Y:S01]  /*7a60*/  @P3 IMAD.MOV.U32 R7, RZ, RZ, R11.reuse ;  /* 0x000000ffff073224 */ /* 0x100fe200078e000b */
[----:B------:R-:W-:Y:S01]  /*7a70*/  ISETP.GT.AND P0, PT, R3, 0x9, PT ;  /* 0x000000090300780c */ /* 0x000fe20003f04270 */
[----:B------:R-:W-:Y:S01]  /*7a80*/  @P1 STG.E.U16 desc[UR46][R10.64], R58 ;  /* 0x0000003a0a001986 */ /* 0x000fe2000c10152e */
[C---:B------:R-:W-:Y:S01]  /*7a90*/  ISETP.GT.AND P2, PT, R0.reuse, 0x8, P2 ;  /* 0x000000080000780c */ /* 0x040fe20001744270 */
[-C--:B------:R-:W-:Y:S01]  /*7aa0*/  FMUL R49, R49, R64.reuse ;  /* 0x0000004031317220 */ /* 0x080fe20000400000 */
[C---:B------:R-:W-:Y:S01]  /*7ab0*/  ISETP.GT.AND P4, PT, R0.reuse, RZ, P0 ;  /* 0x000000ff0000720c */ /* 0x040fe20000784270 */
[----:B------:R0:W-:Y:S01]  /*7ac0*/  @P3 STG.E.U16 desc[UR46][R6.64+0x2], R59 ;  /* 0x0000023b06003986 */ /* 0x0001e2000c10152e */
[----:B------:R-:W-:Y:S01]  /*7ad0*/  ISETP.GT.AND P3, PT, R0, 0x8, P0 ;  /* 0x000000080000780c */ /* 0x000fe20000764270 */
[----:B------:R-:W-:Y:S01]  /*7ae0*/  FMUL R50, R50, R64 ;  /* 0x0000004032327220 */ /* 0x000fe20000400000 */
[----:B------:R-:W-:Y:S01]  /*7af0*/  F2FP.F16.F32.PACK_AB R60, RZ, R60 ;  /* 0x0000003cff3c723e */ /* 0x000fe200000000ff */
[-C--:B------:R-:W-:Y:S01]  /*7b00*/  FMUL R51, R51, R64.reuse ;  /* 0x0000004033337220 */ /* 0x080fe20000400000 */
[----:B------:R-:W-:Y:S01]  /*7b10*/  F2FP.F16.F32.PACK_AB R61, RZ, R61 ;  /* 0x0000003dff3d723e */ /* 0x000fe200000000ff */
[----:B------:R-:W-:Y:S01]  /*7b20*/  FMUL R52, R52, R64 ;  /* 0x0000004034347220 */ /* 0x000fe20000400000 */
[----:B------:R-:W-:Y:S01]  /*7b30*/  F2FP.F16.F32.PACK_AB R62, RZ, R62 ;  /* 0x0000003eff3e723e */ /* 0x000fe200000000ff */
[----:B------:R-:W-:Y:S01]  /*7b40*/  @P5 STG.E.U16 desc[UR46][R4.64+0x10], R60 ;  /* 0x0000103c04005986 */ /* 0x000fe2000c10152e */
[----:B------:R-:W-:Y:S01]  /*7b50*/  ISETP.GT.AND P1, PT, R3, 0x10, PT ;  /* 0x000000100300780c */ /* 0x000fe20003f24270 */
[-C--:B------:R-:W-:Y:S01]  /*7b60*/  FMUL R53, R53, R64.reuse ;  /* 0x0000004035357220 */ /* 0x080fe20000400000 */
[----:B------:R-:W-:Y:S01]  /*7b70*/  ISETP.GT.AND P0, PT, R3, 0x11, PT ;  /* 0x000000110300780c */ /* 0x000fe20003f04270 */
[--C-:B0-----:R-:W-:Y:S01]  /*7b80*/  @P2 IMAD.MOV.U32 R6, RZ, RZ, R10.reuse ;  /* 0x000000ffff062224 */ /* 0x101fe200078e000a */
[----:B------:R-:W-:Y:S01]  /*7b90*/  @P4 STG.E.U16 desc[UR46][R4.64+0x12], R61 ;  /* 0x0000123d04004986 */ /* 0x000fe2000c10152e */
[--C-:B------:R-:W-:Y:S01]  /*7ba0*/  @P2 IMAD.MOV.U32 R7, RZ, RZ, R11.reuse ;  /* 0x000000ffff072224 */ /* 0x100fe200078e000b */
[----:B------:R-:W-:Y:S01]  /*7bb0*/  ISETP.GT.AND P5, PT, R0, RZ, P1 ;  /* 0x000000ff0000720c */ /* 0x000fe20000fa4270 */
[-C--:B------:R-:W-:Y:S01]  /*7bc0*/  FMUL R54, R54, R64.reuse ;  /* 0x0000004036367220 */ /* 0x080fe20000400000 */
[----:B------:R-:W-:Y:S01]  /*7bd0*/  F2FP.F16.F32.PACK_AB R63, RZ, R63 ;  /* 0x0000003fff3f723e */ /* 0x000fe200000000ff */
[-C--:B------:R-:W-:Y:S01]  /*7be0*/  FMUL R55, R55, R64.reuse ;  /* 0x0000004037377220 */ /* 0x080fe20000400000 */
[----:B------:R0:W-:Y:S01]  /*7bf0*/  @P2 STG.E.U16 desc[UR46][R6.64+0x10], R62 ;  /* 0x0000103e06002986 */ /* 0x0001e2000c10152e */
[----:B------:R-:W-:Y:S01]  /*7c00*/  ISETP.GT.AND P1, PT, R0, 0x8, P1 ;  /* 0x000000080000780c */ /* 0x000fe20000f24270 */
[-C--:B------:R-:W-:Y:S01]  /*7c10*/  FMUL R40, R40, R64.reuse ;  /* 0x0000004028287220 */ /* 0x080fe20000400000 */
[----:B------:R-:W-:Y:S01]  /*7c20*/  ISETP.GT.AND P4, PT, R0, RZ, P0 ;  /* 0x000000ff0000720c */ /* 0x000fe20000784270 */
[----:B------:R-:W-:Y:S01]  /*7c30*/  FMUL R41, R41, R64 ;  /* 0x0000004029297220 */ /* 0x000fe20000400000 */
[----:B------:R-:W-:Y:S01]  /*7c40*/  F2FP.F16.F32.PACK_AB R48, RZ, R48 ;  /* 0x00000030ff30723e */ /* 0x000fe200000000ff */
[-C--:B------:R-:W-:Y:S01]  /*7c50*/  FMUL R42, R42, R64.reuse ;  /* 0x000000402a2a7220 */ /* 0x080fe20000400000 */
[----:B------:R-:W-:Y:S01]  /*7c60*/  F2FP.F16.F32.PACK_AB R49, RZ, R49 ;  /* 0x00000031ff31723e */ /* 0x000fe200000000ff */
[----:B------:R-:W-:Y:S01]  /*7c70*/  FMUL R43, R43, R64 ;  /* 0x000000402b2b7220 */ /* 0x000fe20000400000 */
[----:B------:R-:W-:Y:S01]  /*7c80*/  F2FP.F16.F32.PACK_AB R50, RZ, R50 ;  /* 0x00000032ff32723e */ /* 0x000fe200000000ff */
[----:B------:R-:W-:Y:S01]  /*7c90*/  FMUL R44, R44, R64 ;  /* 0x000000402c2c7220 */ /* 0x000fe20000400000 */
[----:B------:R-:W-:Y:S01]  /*7ca0*/  ISETP.GT.AND P2, PT, R3, 0x18, PT ;  /* 0x000000180300780c */ /* 0x000fe20003f44270 */
[--C-:B0-----:R-:W-:Y:S01]  /*7cb0*/  @P3 IMAD.MOV.U32 R6, RZ, RZ, R10.reuse ;  /* 0x000000ffff063224 */ /* 0x101fe200078e000a */
[----:B------:R-:W-:Y:S01]  /*7cc0*/  F2FP.F16.F32.PACK_AB R51, RZ, R51 ;  /* 0x00000033ff33723e */ /* 0x000fe200000000ff */
[--C-:B------:R-:W-:Y:S01]  /*7cd0*/  @P3 IMAD.MOV.U32 R7, RZ, RZ, R11.reuse ;  /* 0x000000ffff073224 */ /* 0x100fe200078e000b */
[----:B------:R-:W-:Y:S01]  /*7ce0*/  F2FP.F16.F32.PACK_AB R52, RZ, R52 ;  /* 0x00000034ff34723e */ /* 0x000fe200000000ff */
[-C--:B------:R-:W-:Y:S01]  /*7cf0*/  FMUL R45, R45, R64.reuse ;  /* 0x000000402d2d7220 */ /* 0x080fe20000400000 */
[----:B------:R-:W-:Y:S01]  /*7d00*/  F2FP.F16.F32.PACK_AB R53, RZ, R53 ;  /* 0x00000035ff35723e */ /* 0x000fe200000000ff */
[-C--:B------:R-:W-:Y:S01]  /*7d10*/  FMUL R46, R46, R64.reuse ;  /* 0x000000402e2e7220 */ /* 0x080fe20000400000 */
[----:B------:R0:W-:Y:S01]  /*7d20*/  @P3 STG.E.U16 desc[UR46][R6.64+0x12], R63 ;  /* 0x0000123f06003986 */ /* 0x0001e2000c10152e */
[C---:B------:R-:W-:Y:S01]  /*7d30*/  ISETP.GT.AND P3, PT, R0.reuse, 0x8, P0 ;  /* 0x000000080000780c */ /* 0x040fe20000764270 */
[-C--:B------:R-:W-:Y:S01]  /*7d40*/  FMUL R47, R47, R64.reuse ;  /* 0x000000402f2f7220 */ /* 0x080fe20000400000 */
[----:B------:R-:W-:Y:S01]  /*7d50*/  ISETP.GT.AND P0, PT, R3, 0x19, PT ;  /* 0x000000190300780c */ /* 0x000fe20003f04270 */
[----:B------:R-:W-:Y:S01]  /*7d60*/  @P5 STG.E.U16 desc[UR46][R4.64+0x20], R48 ;  /* 0x0000203004005986 */ /* 0x000fe2000c10152e */
[----:B------:R-:W-:Y:S01]  /*7d70*/  ISETP.GT.AND P5, PT, R0, RZ, P2 ;  /* 0x000000ff0000720c */ /* 0x000fe200017a4270 */
[----:B------:R-:W-:Y:S01]  /*7d80*/  FMUL R32, R32, R64 ;  /* 0x0000004020207220 */ /* 0x000fe20000400000 */
[----:B------:R-:W-:Y:S01]  /*7d90*/  F2FP.F16.F32.PACK_AB R54, RZ, R54 ;  /* 0x00000036ff36723e */ /* 0x000fe200000000ff */
[----:B------:R-:W-:Y:S01]  /*7da0*/  @P4 STG.E.U16 desc[UR46][R4.64+0x22], R49 ;  /* 0x0000223104004986 */ /* 0x000fe2000c10152e */
[----:B------:R-:W-:Y:S01]  /*7db0*/  ISETP.GT.AND P4, PT, R0, RZ, P0 ;  /* 0x000000ff0000720c */ /* 0x000fe20000784270 */
[----:B------:R-:W-:Y:S01]  /*7dc0*/  FMUL R33, R33, R64 ;  /* 0x0000004021217220 */ /* 0x000fe20000400000 */
[----:B------:R-:W-:Y:S01]  /*7dd0*/  F2FP.F16.F32.PACK_AB R55, RZ, R55 ;  /* 0x00000037ff37723e */ /* 0x000fe200000000ff */
[--C-:B0-----:R-:W-:Y:S01]  /*7de0*/  @P1 IMAD.MOV.U32 R6, RZ, RZ, R10.reuse ;  /* 0x000000ffff061224 */ /* 0x101fe200078e000a */
[----:B------:R-:W-:Y:S01]  /*7df0*/  F2FP.F16.F32.PACK_AB R40, RZ, R40 ;  /* 0x00000028ff28723e */ /* 0x000fe200000000ff */
[--C-:B------:R-:W-:Y:S01]  /*7e00*/  @P1 IMAD.MOV.U32 R7, RZ, RZ, R11.reuse ;  /* 0x000000ffff071224 */ /* 0x100fe200078e000b */
[----:B------:R-:W-:Y:S01]  /*7e10*/  F2FP.F16.F32.PACK_AB R41, RZ, R41 ;  /* 0x00000029ff29723e */ /* 0x000fe200000000ff */
[----:B------:R-:W-:Y:S01]  /*7e20*/  FMUL R34, R34, R64 ;  /* 0x0000004022227220 */ /* 0x000fe20000400000 */
[----:B------:R-:W-:Y:S01]  /*7e30*/  F2FP.F16.F32.PACK_AB R42, RZ, R42 ;  /* 0x0000002aff2a723e */ /* 0x000fe200000000ff */
[-C--:B------:R-:W-:Y:S01]  /*7e40*/  FMUL R35, R35, R64.reuse ;  /* 0x0000004023237220 */ /* 0x080fe20000400000 */
[----:B------:R0:W-:Y:S01]  /*7e50*/  @P1 STG.E.U16 desc[UR46][R6.64+0x20], R50 ;  /* 0x0000203206001986 */ /* 0x0001e2000c10152e */
[----:B------:R-:W-:Y:S01]  /*7e60*/  ISETP.GT.AND P1, PT, R0, 0x8, P2 ;  /* 0x000000080000780c */ /* 0x000fe20001724270 */
[-C--:B------:R-:W-:Y:S01]  /*7e70*/  FMUL R36, R36, R64.reuse ;  /* 0x0000004024247220 */ /* 0x080fe20000400000 */
[----:B------:R-:W-:Y:S01]  /*7e80*/  ISETP.GT.AND P2, PT, R3, 0x20, PT ;  /* 0x000000200300780c */ /* 0x000fe20003f44270 */
[-C--:B------:R-:W-:Y:S01]  /*7e90*/  FMUL R37, R37, R64.reuse ;  /* 0x0000004025257220 */ /* 0x080fe20000400000 */
[----:B------:R-:W-:Y:S01]  /*7ea0*/  F2FP.F16.F32.PACK_AB R43, RZ, R43 ;  /* 0x0000002bff2b723e */ /* 0x000fe200000000ff */
[----:B------:R-:W-:Y:S01]  /*7eb0*/  FMUL R38, R38, R64 ;  /* 0x0000004026267220 */ /* 0x000fe20000400000 */
[----:B------:R-:W-:Y:S01]  /*7ec0*/  F2FP.F16.F32.PACK_AB R44, RZ, R44 ;  /* 0x0000002cff2c723e */ /* 0x000fe200000000ff */
[-C--:B------:R-:W-:Y:S01]  /*7ed0*/  FMUL R39, R39, R64.reuse ;  /* 0x0000004027277220 */ /* 0x080fe20000400000 */
[----:B------:R-:W-:Y:S01]  /*7ee0*/  F2FP.F16.F32.PACK_AB R45, RZ, R45 ;  /* 0x0000002dff2d723e */ /* 0x000fe200000000ff */
[----:B------:R-:W-:Y:S01]  /*7ef0*/  FMUL R24, R24, R64 ;  /* 0x0000004018187220 */ /* 0x000fe20000400000 */
[----:B------:R-:W-:Y:S01]  /*7f00*/  F2FP.F16.F32.PACK_AB R46, RZ, R46 ;  /* 0x0000002eff2e723e */ /* 0x000fe200000000ff */
        /* <DEDUP_REMOVED lines=19> */
[----:B0-----:R-:W-:Y:S01]  /*8040*/  @P1 IMAD.MOV.U32 R6, RZ, RZ, R10 ;  /* 0x000000ffff061224 */ /* 0x001fe200078e000a */
[----:B------:R-:W-:Y:S01]  /*8050*/  F2FP.F16.F32.PACK_AB R36, RZ, R36 ;  /* 0x00000024ff24723e */ /* 0x000fe200000000ff */
[----:B------:R-:W-:Y:S01]  /*8060*/  @P1 IMAD.MOV.U32 R7, RZ, RZ, R11 ;  /* 0x000000ffff071224 */ /* 0x000fe200078e000b */
[----:B------:R-:W-:Y:S01]  /*8070*/  F2FP.F16.F32.PACK_AB R37, RZ, R37 ;  /* 0x00000025ff25723e */ /* 0x000fe200000000ff */
[----:B------:R-:W-:Y:S01]  /*8080*/  FMUL R30, R30, R64 ;  /* 0x000000401e1e7220 */ /* 0x000fe20000400000 */
[----:B------:R-:W-:Y:S01]  /*8090*/  F2FP.F16.F32.PACK_AB R38, RZ, R38 ;  /* 0x00000026ff26723e */ /* 0x000fe200000000ff */
[----:B------:R-:W-:Y:S01]  /*80a0*/  FMUL R31, R31, R64 ;  /* 0x000000401f1f7220 */ /* 0x000fe20000400000 */
[----:B------:R0:W-:Y:S01]  /*80b0*/  @P1 STG.E.U16 desc[UR46][R6.64+0x30], R54 ;  /* 0x0000303606001986 */ /* 0x0001e2000c10152e */
[----:B------:R-:W-:-:S02]  /*80c0*/  ISETP.GT.AND P1, PT, R0, 0x8, P2 ;  /* 0x000000080000780c */ /* 0x000fc40001724270 */
[----:B------:R-:W-:Y:S02]  /*80d0*/  ISETP.GT.AND P2, PT, R3, 0x28, PT ;  /* 0x000000280300780c */ /* 0x000fe40003f44270 */
[----:B------:R-:W-:Y:S02]  /*80e0*/  F2FP.F16.F32.PACK_AB R39, RZ, R39 ;  /* 0x00000027ff27723e */ /* 0x000fe400000000ff */
[----:B------:R-:W-:Y:S02]  /*80f0*/  F2FP.F16.F32.PACK_AB R24, RZ, R24 ;  /* 0x00000018ff18723e */ /* 0x000fe400000000ff */
[----:B------:R-:W-:Y:S02]  /*8100*/  F2FP.F16.F32.PACK_AB R25, RZ, R25 ;  /* 0x00000019ff19723e */ /* 0x000fe400000000ff */
[----:B------:R-:W-:Y:S01]  /*8110*/  F2FP.F16.F32.PACK_AB R26, RZ, R26 ;  /* 0x0000001aff1a723e */ /* 0x000fe200000000ff */
[----:B0-----:R-:W-:Y:S01]  /*8120*/  @P3 IMAD.MOV.U32 R6, RZ, RZ, R10 ;  /* 0x000000ffff063224 */ /* 0x001fe200078e000a */
[----:B------:R-:W-:Y:S01]  /*8130*/  F2FP.F16.F32.PACK_AB R27, RZ, R27 ;  /* 0x0000001bff1b723e */ /* 0x000fe200000000ff */
[----:B------:R-:W-:Y:S01]  /*8140*/  @P3 IMAD.MOV.U32 R7, RZ, RZ, R11 ;  /* 0x000000ffff073224 */ /* 0x000fe200078e000b */
[----:B------:R-:W-:-:S02]  /*8150*/  F2FP.F16.F32.PACK_AB R28, RZ, R28 ;  /* 0x0000001cff1c723e */ /* 0x000fc400000000ff */
[----:B------:R-:W-:Y:S02]  /*8160*/  F2FP.F16.F32.PACK_AB R29, RZ, R29 ;  /* 0x0000001dff1d723e */ /* 0x000fe400000000ff */
[----:B------:R0:W-:Y:S01]  /*8170*/  @P3 STG.E.U16 desc[UR46][R6.64+0x32], R55 ;  /* 0x0000323706003986 */ /* 0x0001e2000c10152e */
[C---:B------:R-:W-:Y:S02]  /*8180*/  ISETP.GT.AND P3, PT, R0.reuse, 0x8, P0 ;  /* 0x000000080000780c */ /* 0x040fe40000764270 */
[----:B------:R-:W-:Y:S01]  /*8190*/  ISETP.GT.AND P0, PT, R3, 0x29, PT ;  /* 0x000000290300780c */ /* 0x000fe20003f04270 */
[----:B------:R-:W-:Y:S01]  /*81a0*/  @P5 STG.E.U16 desc[UR46][R4.64+0x40], R40 ;  /* 0x0000402804005986 */ /* 0x000fe2000c10152e */
[C---:B------:R-:W-:Y:S02]  /*81b0*/  ISETP.GT.AND P5, PT, R0.reuse, RZ, P2 ;  /* 0x000000ff0000720c */ /* 0x040fe400017a4270 */
[C---:B------:R-:W-:Y:S01]  /*81c0*/  ISETP.GT.AND P2, PT, R0.reuse, 0x8, P2 ;  /* 0x000000080000780c */ /* 0x040fe20001744270 */
[----:B------:R-:W-:Y:S01]  /*81d0*/  @P4 STG.E.U16 desc[UR46][R4.64+0x42], R41 ;  /* 0x0000422904004986 */ /* 0x000fe2000c10152e */
[----:B------:R-:W-:-:S02]  /*81e0*/  ISETP.GT.AND P4, PT, R0, RZ, P0 ;  /* 0x000000ff0000720c */ /* 0x000fc40000784270 */
[----:B------:R-:W-:Y:S01]  /*81f0*/  ISETP.GT.AND P0, PT, R0, 0x8, P0 ;  /* 0x000000080000780c */ /* 0x000fe20000704270 */
[----:B0-----:R-:W-:Y:S01]  /*8200*/  @P1 IMAD.MOV.U32 R6, RZ, RZ, R10 ;  /* 0x000000ffff061224 */ /* 0x001fe200078e000a */
[----:B------:R-:W-:Y:S01]  /*8210*/  F2FP.F16.F32.PACK_AB R30, RZ, R30 ;  /* 0x0000001eff1e723e */ /* 0x000fe200000000ff */
[----:B------:R-:W-:Y:S01]  /*8220*/  @P1 IMAD.MOV.U32 R7, RZ, RZ, R11 ;  /* 0x000000ffff071224 */ /* 0x000fe200078e000b */
[----:B------:R-:W-:-:S04]  /*8230*/  F2FP.F16.F32.PACK_AB R31, RZ, R31 ;  /* 0x0000001fff1f723e */ /* 0x000fc800000000ff */
[----:B------:R0:W-:Y:S01]  /*8240*/  @P1 STG.E.U16 desc[UR46][R6.64+0x40], R42 ;  /* 0x0000402a06001986 */ /* 0x0001e2000c10152e */
[----:B------:R-:W-:Y:S01]  /*8250*/  ISETP.GT.AND P1, PT, R3, 0x31, PT ;  /* 0x000000310300780c */ /* 0x000fe20003f24270 */
[----:B0-----:R-:W-:Y:S02]  /*8260*/  @P3 IMAD.MOV.U32 R6, RZ, RZ, R10 ;  /* 0x000000ffff063224 */ /* 0x001fe400078e000a */
[----:B------:R-:W-:-:S05]  /*8270*/  @P3 IMAD.MOV.U32 R7, RZ, RZ, R11 ;  /* 0x000000ffff073224 */ /* 0x000fca00078e000b */
[----:B------:R0:W-:Y:S01]  /*8280*/  @P3 STG.E.U16 desc[UR46][R6.64+0x42], R43 ;  /* 0x0000422b06003986 */ /* 0x0001e2000c10152e */
[----:B------:R-:W-:-:S03]  /*8290*/  ISETP.GT.AND P3, PT, R3, 0x30, PT ;  /* 0x000000300300780c */ /* 0x000fc60003f64270 */
[----:B------:R-:W-:Y:S01]  /*82a0*/  @P5 STG.E.U16 desc[UR46][R4.64+0x50], R44 ;  /* 0x0000502c04005986 */ /* 0x000fe2000c10152e */
[----:B------:R-:W-:-:S03]  /*82b0*/  ISETP.GT.AND P5, PT, R0, RZ, P3 ;  /* 0x000000ff0000720c */ /* 0x000fc60001fa4270 */
[----:B------:R-:W-:Y:S01]  /*82c0*/  @P4 STG.E.U16 desc[UR46][R4.64+0x52], R45 ;  /* 0x0000522d04004986 */ /* 0x000fe2000c10152e */
[----:B------:R-:W-:Y:S01]  /*82d0*/  ISETP.GT.AND P4, PT, R0, RZ, P1 ;  /* 0x000000ff0000720c */ /* 0x000fe20000f84270 */
[----:B0-----:R-:W-:Y:S02]  /*82e0*/  @P2 IMAD.MOV.U32 R6, RZ, RZ, R10 ;  /* 0x000000ffff062224 */ /* 0x001fe400078e000a */
[----:B------:R-:W-:-:S05]  /*82f0*/  @P2 IMAD.MOV.U32 R7, RZ, RZ, R11 ;  /* 0x000000ffff072224 */ /* 0x000fca00078e000b */
[----:B------:R0:W-:Y:S02]  /*8300*/  @P2 STG.E.U16 desc[UR46][R6.64+0x50], R46 ;  /* 0x0000502e06002986 */ /* 0x0001e4000c10152e */
[----:B0-----:R-:W-:Y:S02]  /*8310*/  @P0 IMAD.MOV.U32 R6, RZ, RZ, R10 ;  /* 0x000000ffff060224 */ /* 0x001fe400078e000a */
[----:B------:R-:W-:-:S05]  /*8320*/  @P0 IMAD.MOV.U32 R7, RZ, RZ, R11 ;  /* 0x000000ffff070224 */ /* 0x000fca00078e000b */
[----:B------:R0:W-:Y:S01]  /*8330*/  @P0 STG.E.U16 desc[UR46][R6.64+0x52], R47 ;  /* 0x0000522f06000986 */ /* 0x0001e2000c10152e */
[----:B------:R-:W-:-:S03]  /*8340*/  ISETP.GT.AND P0, PT, R0, 0x8, P3 ;  /* 0x000000080000780c */ /* 0x000fc60001f04270 */
[----:B------:R-:W-:Y:S01]  /*8350*/  @P5 STG.E.U16 desc[UR46][R4.64+0x60], R32 ;  /* 0x0000602004005986 */ /* 0x000fe2000c10152e */
[C---:B------:R-:W-:Y:S02]  /*8360*/  ISETP.GT.AND P5, PT, R0.reuse, 0x8, P1 ;  /* 0x000000080000780c */ /* 0x040fe40000fa4270 */
[C---:B------:R-:W-:Y:S01]  /*8370*/  ISETP.GT.AND P1, PT, R3.reuse, 0x39, PT ;  /* 0x000000390300780c */ /* 0x040fe20003f24270 */
[----:B------:R-:W-:Y:S01]  /*8380*/  @P4 STG.E.U16 desc[UR46][R4.64+0x62], R33 ;  /* 0x0000622104004986 */ /* 0x000fe2000c10152e */
[----:B------:R-:W-:Y:S02]  /*8390*/  ISETP.GT.AND P4, PT, R3, 0x38, PT ;  /* 0x000000380300780c */ /* 0x000fe40003f84270 */
[C---:B------:R-:W-:Y:S02]  /*83a0*/  ISETP.GT.AND P3, PT, R0.reuse, RZ, P1 ;  /* 0x000000ff0000720c */ /* 0x040fe40000f64270 */
[C---:B------:R-:W-:Y:S01]  /*83b0*/  ISETP.GT.AND P2, PT, R0.reuse, RZ, P4 ;  /* 0x000000ff0000720c */ /* 0x040fe20002744270 */
[----:B0-----:R-:W-:Y:S01]  /*83c0*/  @P0 IMAD.MOV.U32 R6, RZ, RZ, R10 ;  /* 0x000000ffff060224 */ /* 0x001fe200078e000a */
[----:B------:R-:W-:Y:S01]  /*83d0*/  ISETP.GT.AND P4, PT, R0, 0x8, P4 ;  /* 0x000000080000780c */ /* 0x000fe20002784270 */
[----:B------:R-:W-:-:S05]  /*83e0*/  @P0 IMAD.MOV.U32 R7, RZ, RZ, R11 ;  /* 0x000000ffff070224 */ /* 0x000fca00078e000b */
[----:B------:R0:W-:Y:S01]  /*83f0*/  @P0 STG.E.U16 desc[UR46][R6.64+0x60], R34 ;  /* 0x0000602206000986 */ /* 0x0001e2000c10152e */
[----:B------:R-:W-:-:S06]  /*8400*/  ISETP.GT.AND P0, PT, R3, 0x49, PT ;  /* 0x000000490300780c */ /* 0x000fcc0003f04270 */
[--C-:B------:R-:W-:Y:S02]  /*8410*/  @P4 IMAD.MOV.U32 R2, RZ, RZ, R10.reuse ;  /* 0x000000ffff024224 */ /* 0x100fe400078e000a */
[----:B0-----:R-:W-:Y:S02]  /*8420*/  @P5 IMAD.MOV.U32 R6, RZ, RZ, R10 ;  /* 0x000000ffff065224 */ /* 0x001fe400078e000a */
[----:B------:R-:W-:-:S05]  /*8430*/  @P5 IMAD.MOV.U32 R7, RZ, RZ, R11 ;  /* 0x000000ffff075224 */ /* 0x000fca00078e000b */
[----:B------:R-:W-:Y:S01]  /*8440*/  @P5 STG.E.U16 desc[UR46][R6.64+0x62], R35 ;  /* 0x0000622306005986 */ /* 0x000fe2000c10152e */
[----:B------:R-:W-:Y:S02]  /*8450*/  ISETP.GT.AND P5, PT, R0, 0x8, P1 ;  /* 0x000000080000780c */ /* 0x000fe40000fa4270 */
[C---:B------:R-:W-:Y:S01]  /*8460*/  ISETP.GT.AND P1, PT, R3.reuse, 0x48, PT ;  /* 0x000000480300780c */ /* 0x040fe20003f24270 */
[----:B------:R-:W-:Y:S01]  /*8470*/  @P2 STG.E.U16 desc[UR46][R4.64+0x70], R36 ;  /* 0x0000702404002986 */ /* 0x000fe2000c10152e */
[----:B------:R-:W-:-:S03]  /*8480*/  ISETP.GT.AND P2, PT, R3, 0x41, PT ;  /* 0x000000410300780c */ /* 0x000fc60003f44270 */
[----:B------:R-:W-:Y:S01]  /*8490*/  @P3 STG.E.U16 desc[UR46][R4.64+0x72], R37 ;  /* 0x0000722504003986 */ /* 0x000fe2000c10152e */
[----:B------:R-:W-:Y:S01]  /*84a0*/  ISETP.GT.AND P3, PT, R3, 0x40, PT ;  /* 0x000000400300780c */ /* 0x000fe20003f64270 */
[----:B------:R-:W-:-:S05]  /*84b0*/  @P4 IMAD.MOV.U32 R3, RZ, RZ, R11 ;  /* 0x000000ffff034224 */ /* 0x000fca00078e000b */
[----:B------:R0:W-:Y:S01]  /*84c0*/  @P4 STG.E.U16 desc[UR46][R2.64+0x70], R38 ;  /* 0x0000702602004986 */ /* 0x0001e2000c10152e */
[C---:B------:R-:W-:Y:S02]  /*84d0*/  ISETP.GT.AND P4, PT, R0.reuse, RZ, P2 ;  /* 0x000000ff0000720c */ /* 0x040fe40001784270 */
[----:B------:R-:W-:Y:S01]  /*84e0*/  ISETP.GT.AND P2, PT, R0, 0x8, P2 ;  /* 0x000000080000780c */ /* 0x000fe20001744270 */
[----:B0-----:R-:W-:Y:S02]  /*84f0*/  @P5 IMAD.MOV.U32 R2, RZ, RZ, R10 ;  /* 0x000000ffff025224 */ /* 0x001fe400078e000a */
[----:B------:R-:W-:-:S05]  /*8500*/  @P5 IMAD.MOV.U32 R3, RZ, RZ, R11 ;  /* 0x000000ffff035224 */ /* 0x000fca00078e000b */
[----:B------:R0:W-:Y:S01]  /*8510*/  @P5 STG.E.U16 desc[UR46][R2.64+0x72], R39 ;  /* 0x0000722702005986 */ /* 0x0001e2000c10152e */
[C---:B------:R-:W-:Y:S02]  /*8520*/  ISETP.GT.AND P5, PT, R0.reuse, RZ, P3 ;  /* 0x000000ff0000720c */ /* 0x040fe40001fa4270 */
[----:B------:R-:W-:-:S11]  /*8530*/  ISETP.GT.AND P3, PT, R0, 0x8, P3 ;  /* 0x000000080000780c */ /* 0x000fd60001f64270 */
[----:B0-----:R-:W-:Y:S02]  /*8540*/  @P5 IMAD.MOV.U32 R2, RZ, RZ, R4 ;  /* 0x000000ffff025224 */ /* 0x001fe400078e0004 */
        /* <DEDUP_REMOVED lines=8> */
[----:B------:R-:W-:Y:S01]  /*85d0*/  ISETP.GT.AND P1, PT, R0, 0x8, P1 ;  /* 0x000000080000780c */ /* 0x000fe20000f24270 */
[----:B0-----:R-:W-:Y:S02]  /*85e0*/  @P3 IMAD.MOV.U32 R2, RZ, RZ, R10 ;  /* 0x000000ffff023224 */ /* 0x001fe400078e000a */
[----:B------:R-:W-:-:S05]  /*85f0*/  @P3 IMAD.MOV.U32 R3, RZ, RZ, R11 ;  /* 0x000000ffff033224 */ /* 0x000fca00078e000b */
[----:B------:R0:W-:Y:S02]  /*8600*/  @P3 STG.E.U16 desc[UR46][R2.64+0x80], R26 ;  /* 0x0000801a02003986 */ /* 0x0001e4000c10152e */
[----:B0-----:R-:W-:Y:S02]  /*8610*/  @P2 IMAD.MOV.U32 R2, RZ, RZ, R10 ;  /* 0x000000ffff022224 */ /* 0x001fe400078e000a */
[----:B------:R-:W-:-:S05]  /*8620*/  @P2 IMAD.MOV.U32 R3, RZ, RZ, R11 ;  /* 0x000000ffff032224 */ /* 0x000fca00078e000b */
[----:B------:R0:W-:Y:S02]  /*8630*/  @P2 STG.E.U16 desc[UR46][R2.64+0x82], R27 ;  /* 0x0000821b02002986 */ /* 0x0001e4000c10152e */
[----:B0-----:R-:W-:Y:S02]  /*8640*/  @P4 IMAD.MOV.U32 R2, RZ, RZ, R4 ;  /* 0x000000ffff024224 */ /* 0x001fe400078e0004 */
[----:B------:R-:W-:-:S05]  /*8650*/  @P4 IMAD.MOV.U32 R3, RZ, RZ, R5 ;  /* 0x000000ffff034224 */ /* 0x000fca00078e0005 */
[----:B------:R0:W-:Y:S04]  /*8660*/  @P4 STG.E.U16 desc[UR46][R2.64+0x90], R28 ;  /* 0x0000901c02004986 */ /* 0x0001e8000c10152e */
[----:B------:R1:W-:Y:S01]  /*8670*/  @P5 STG.E.U16 desc[UR46][R4.64+0x92], R29 ;  /* 0x0000921d04005986 */ /* 0x0003e2000c10152e */
[----:B0-----:R-:W-:Y:S02]  /*8680*/  @P1 IMAD.MOV.U32 R2, RZ, RZ, R10 ;  /* 0x000000ffff021224 */ /* 0x001fe400078e000a */
[----:B------:R-:W-:-:S05]  /*8690*/  @P1 IMAD.MOV.U32 R3, RZ, RZ, R11 ;  /* 0x000000ffff031224 */ /* 0x000fca00078e000b */
[----:B------:R1:W-:Y:S04]  /*86a0*/  @P1 STG.E.U16 desc[UR46][R2.64+0x90], R30 ;  /* 0x0000901e02001986 */ /* 0x0003e8000c10152e */
[----:B------:R1:W-:Y:S02]  /*86b0*/  @P0 STG.E.U16 desc[UR46][R10.64+0x92], R31 ;  /* 0x0000921f0a000986 */ /* 0x0003e4000c10152e */
.L_x_110:
[----:B------:R-:W-:Y:S05]  /*86c0*/  BSYNC B0 ;  /* 0x0000000000007941 */ /* 0x000fea0003800000 */
.L_x_32:
[----:B01----:R-:W2:Y:S01]  /*86d0*/  LDL.64 R2, [R1] ;  /* 0x0000000001027983 */ /* 0x003ea20000100a00 */
[----:B------:R-:W-:Y:S01]  /*86e0*/  ULDC.64 UR4, c[0x0][0x650] ;  /* 0x0001940000047ab9 */ /* 0x000fe20000000a00 */
[----:B------:R0:W-:Y:S01]  /*86f0*/  SYNCS.ARRIVE.TRANS64.A1T0 RZ, [R72+UR42], RZ ;  /* 0x000000ff48ff79a7 */ /* 0x0001e2000810002a */
[----:B------:R-:W-:Y:S01]  /*8700*/  PRMT R0, RZ, 0x7610, R0 ;  /* 0x00007610ff007816 */ /* 0x000fe20000000000 */
[----:B-----5:R-:W-:Y:S02]  /*8710*/  IMAD.MOV.U32 R19, RZ, RZ, -0x1 ;  /* 0xffffffffff137424 */ /* 0x020fe400078e00ff */
[----:B------:R-:W-:Y:S01]  /*8720*/  IMAD.MOV.U32 R22, RZ, RZ, -0x1 ;  /* 0xffffffffff167424 */ /* 0x000fe200078e00ff */
[----:B--2---:R-:W-:-:S04]  /*8730*/  LEA R18, P0, R2, R18, 0x1 ;  /* 0x0000001202127211 */ /* 0x004fc800078008ff */
[----:B------:R-:W-:Y:S01]  /*8740*/  LEA.HI.X R17, R2, R17, R23, 0x1, P0 ;  /* 0x0000001102117211 */ /* 0x000fe200000f0c17 */
[----:B------:R-:W-:Y:S01]  /*8750*/  IMAD.MOV.U32 R2, RZ, RZ, -0x1 ;  /* 0xffffffffff027424 */ /* 0x000fe200078e00ff */
[----:B------:R-:W-:-:S04]  /*8760*/  ISETP.GE.U32.AND P0, PT, R18, UR4, PT ;  /* 0x0000000412007c0c */ /* 0x000fc8000bf06070 */
[----:B------:R-:W-:-:S13]  /*8770*/  ISETP.GE.U32.AND.EX P0, PT, R17, UR5, PT, P0 ;  /* 0x0000000511007c0c */ /* 0x000fda000bf06100 */
[----:B0-----:R-:W-:Y:S05]  /*8780*/  @P0 BRA `(.L_x_111) ;  /* 0x0000000400700947 */ /* 0x001fea0003800000 */
[----:B------:R-:W0:Y:S01]  /*8790*/  S2R R10, SR_CTAID.X ;  /* 0x00000000000a7919 */ /* 0x000e220000002500 */
[----:B---34-:R-:W1:Y:S01]  /*87a0*/  LDC.64 R8, c[0x0][0x628] ;  /* 0x00018a00ff087b82 */ /* 0x018e620000000a00 */
[----:B------:R-:W-:Y:S01]  /*87b0*/  ULDC UR4, c[0x0][0x150] ;  /* 0x0000540000047ab9 */ /* 0x000fe20000000800 */
[----:B------:R-:W-:Y:S01]  /*87c0*/  IMAD.MOV.U32 R6, RZ, RZ, R18 ;  /* 0x000000ffff067224 */ /* 0x000fe200078e0012 */
[----:B------:R-:W2:Y:S01]  /*87d0*/  S2R R20, SR_CTAID.Y ;  /* 0x0000000000147919 */ /* 0x000ea20000002600 */
[----:B------:R-:W-:-:S04]  /*87e0*/  IMAD.MOV.U32 R7, RZ, RZ, R17 ;  /* 0x000000ffff077224 */ /* 0x000fc800078e0011 */
[----:B------:R-:W3:Y:S08]  /*87f0*/  LDC R15, c[0x0][0x144] ;  /* 0x00005100ff0f7b82 */ /* 0x000ef00000000800 */
[----:B------:R-:W4:Y:S08]  /*8800*/  LDC R0, c[0x0][0x630] ;  /* 0x00018c00ff007b82 */ /* 0x000f300000000800 */
[----:B------:R-:W2:Y:S01]  /*8810*/  LDC.64 R12, c[0x0][0x620] ;  /* 0x00018800ff0c7b82 */ /* 0x000ea20000000a00 */
[----:B-1----:R-:W-:-:S04]  /*8820*/  ISETP.NE.U32.AND P0, PT, R8, RZ, PT ;  /* 0x000000ff0800720c */ /* 0x002fc80003f05070 */
[----:B------:R-:W-:Y:S02]  /*8830*/  ISETP.NE.AND.EX P0, PT, R9, RZ, PT, P0 ;  /* 0x000000ff0900720c */ /* 0x000fe40003f05300 */
[----:B0-----:R-:W-:-:S05]  /*8840*/  I2FP.F32.U32 R2, R10 ;  /* 0x0000000a00027245 */ /* 0x001fca0000201000 */
[----:B------:R-:W-:-:S04]  /*8850*/  FMUL R2, R2, UR4 ;  /* 0x0000000402027c20 */ /* 0x000fc80008400000 */
[----:B------:R0:W1:Y:S02]  /*8860*/  F2I.U32.TRUNC.NTZ R14, R2 ;  /* 0x00000002000e7305 */ /* 0x000064000020f000 */
[----:B---34-:R-:W-:Y:S05]  /*8870*/  @!P0 BRA `(.L_x_112) ;  /* 0x0000000000288947 */ /* 0x018fea0003800000 */
[----:B------:R-:W3:Y:S02]  /*8880*/  LDC R3, c[0x0][0x634] ;  /* 0x00018d00ff037b82 */ /* 0x000ee40000000800 */
[----:B---3--:R-:W-:-:S05]  /*8890*/  IADD3 R7, P0, R18, R3, RZ ;  /* 0x0000000312077210 */ /* 0x008fca0007f1e0ff */
[----:B------:R-:W-:-:S04]  /*88a0*/  IMAD.X R11, RZ, RZ, R17, P0 ;  /* 0x000000ffff0b7224 */ /* 0x000fc800000e0611 */
[----:B0-----:R-:W-:-:S04]  /*88b0*/  IMAD.WIDE.U32 R2, R11, R8, RZ ;  /* 0x000000080b027225 */ /* 0x001fc800078e00ff */
[----:B------:R-:W-:-:S04]  /*88c0*/  IMAD.WIDE.U32 R4, P0, R7, R9, R2 ;  /* 0x0000000907047225 */ /* 0x000fc80007800002 */
[----:B------:R-:W-:-:S04]  /*88d0*/  IMAD.WIDE.U32 R2, R7, R8, RZ ;  /* 0x0000000807027225 */ /* 0x000fc800078e00ff */
[----:B------:R-:W-:Y:S01]  /*88e0*/  IMAD.X R7, RZ, RZ, RZ, P0 ;  /* 0x000000ffff077224 */ /* 0x000fe200000e06ff */
[----:B------:R-:W-:Y:S01]  /*88f0*/  IADD3 RZ, P0, R3, R4, RZ ;  /* 0x0000000403ff7210 */ /* 0x000fe20007f1e0ff */
[----:B------:R-:W-:-:S04]  /*8900*/  IMAD.MOV.U32 R6, RZ, RZ, R5 ;  /* 0x000000ffff067224 */ /* 0x000fc800078e0005 */
[----:B------:R-:W-:-:S08]  /*8910*/  IMAD.WIDE.U32.X R6, R11, R9, R6, P0 ;  /* 0x000000090b067225 */ /* 0x000fd000000e0406 */
.L_x_112:
[----:B------:R-:W3:Y:S01]  /*8920*/  LDC.64 R26, c[0x0][0x640] ;  /* 0x00019000ff1a7b82 */ /* 0x000ee20000000a00 */
[-C--:B------:R-:W-:Y:S01]  /*8930*/  SHF.R.U64 R11, R6, R0.reuse, R7 ;  /* 0x00000000060b7219 */ /* 0x080fe20000001207 */
[----:B------:R-:W-:Y:S01]  /*8940*/  IMAD.MOV.U32 R19, RZ, RZ, R17 ;  /* 0x000000ffff137224 */ /* 0x000fe200078e0011 */
[----:B------:R-:W-:Y:S01]  /*8950*/  SHF.R.U32.HI R0, RZ, R0, R7 ;  /* 0x00000000ff007219 */ /* 0x000fe20000011607 */
[----:B-1----:R-:W-:Y:S01]  /*8960*/  IMAD.MOV R14, RZ, RZ, -R14 ;  /* 0x000000ffff0e7224 */ /* 0x002fe200078e0a0e */
[----:B------:R-:W-:Y:S01]  /*8970*/  IADD3 R5, P0, RZ, -R11, RZ ;  /* 0x8000000bff057210 */ /* 0x000fe20007f1e0ff */
[----:B------:R-:W-:Y:S01]  /*8980*/  ULDC UR4, c[0x0][0x154] ;  /* 0x0000550000047ab9 */ /* 0x000fe20000000800 */
[----:B------:R-:W-:Y:S01]  /*8990*/  IMAD.MOV.U32 R7, RZ, RZ, 0x1 ;  /* 0x00000001ff077424 */ /* 0x000fe200078e00ff */
[----:B------:R-:W1:Y:S01]  /*89a0*/  LDC R4, c[0x0][0x618] ;  /* 0x00018600ff047b82 */ /* 0x000e620000000800 */
[----:B------:R-:W-:Y:S02]  /*89b0*/  IMAD R22, R15, R14, R10 ;  /* 0x0000000e0f167224 */ /* 0x000fe400078e020a */
[----:B------:R-:W-:-:S04]  /*89c0*/  IMAD.X R3, RZ, RZ, ~R0, P0 ;  /* 0x000000ffff037224 */ /* 0x000fc800000e0e00 */
[-C--:B--2---:R-:W-:Y:S01]  /*89d0*/  IMAD R0, R3, R12.reuse, RZ ;  /* 0x0000000c03007224 */ /* 0x084fe200078e02ff */
[----:B------:R-:W2:Y:S01]  /*89e0*/  LDC R6, c[0x0][0x608] ;  /* 0x00018200ff067b82 */ /* 0x000ea20000000800 */
[----:B0-----:R-:W-:-:S04]  /*89f0*/  IMAD.WIDE.U32 R2, R5, R12, R18 ;  /* 0x0000000c05027225 */ /* 0x001fc800078e0012 */
[----:B------:R-:W-:Y:S01]  /*8a00*/  IMAD R5, R5, R13, R0 ;  /* 0x0000000d05057224 */ /* 0x000fe200078e0200 */
[----:B------:R-:W-:Y:S02]  /*8a10*/  I2FP.F32.U32 R0, R20 ;  /* 0x0000001400007245 */ /* 0x000fe40000201000 */
[----:B------:R-:W0:Y:S01]  /*8a20*/  LDC R24, c[0x0][0x658] ;  /* 0x00019600ff187b82 */ /* 0x000e220000000800 */
[----:B------:R-:W-:Y:S01]  /*8a30*/  IMAD.IADD R3, R3, 0x1, R5 ;  /* 0x0000000103037824 */ /* 0x000fe200078e0205 */
[----:B---3--:R-:W-:Y:S01]  /*8a40*/  ISETP.NE.U32.AND P0, PT, R26, RZ, PT ;  /* 0x000000ff1a00720c */ /* 0x008fe20003f05070 */
[----:B------:R-:W-:Y:S01]  /*8a50*/  FMUL R0, R0, UR4 ;  /* 0x0000000400007c20 */ /* 0x000fe20008400000 */
[----:B------:R-:W-:Y:S02]  /*8a60*/  IMAD.MOV.U32 R5, RZ, RZ, -0x1 ;  /* 0xffffffffff057424 */ /* 0x000fe400078e00ff */
[----:B------:R-:W-:Y:S01]  /*8a70*/  ISETP.NE.AND.EX P0, PT, R27, RZ, PT, P0 ;  /* 0x000000ff1b00720c */ /* 0x000fe20003f05300 */
[----:B------:R3:W4:Y:S01]  /*8a80*/  F2I.U32.TRUNC.NTZ R12, R0 ;  /* 0x00000000000c7305 */ /* 0x000722000020f000 */
[----:B------:R-:W3:Y:S01]  /*8a90*/  LDC R15, c[0x0][0x148] ;  /* 0x00005200ff0f7b82 */ /* 0x000ee20000000800 */
[----:B-1----:R-:W-:-:S02]  /*8aa0*/  SHF.R.U64 R10, R2, R4, R3 ;  /* 0x00000004020a7219 */ /* 0x002fc40000001203 */
[----:B------:R-:W-:-:S05]  /*8ab0*/  SHF.R.U32.HI R3, RZ, R4, R3 ;  /* 0x00000004ff037219 */ /* 0x000fca0000011603 */
[----:B------:R-:W1:Y:S01]  /*8ac0*/  LDC R14, c[0x0][0x600] ;  /* 0x00018000ff0e7b82 */ /* 0x000e620000000800 */
[-CC-:B--2---:R-:W-:Y:S02]  /*8ad0*/  SHF.R.U64 R8, R10, R6.reuse, R3.reuse ;  /* 0x000000060a087219 */ /* 0x184fe40000001203 */
[----:B------:R-:W-:-:S05]  /*8ae0*/  SHF.R.U32.HI R3, RZ, R6, R3 ;  /* 0x00000006ff037219 */ /* 0x000fca0000011603 */
[----:B------:R-:W2:Y:S01]  /*8af0*/  LDC R21, c[0x0][0x648] ;  /* 0x00019200ff157b82 */ /* 0x000ea20000000800 */
[-CC-:B0-----:R-:W-:Y:S02]  /*8b00*/  SHF.R.U64 R13, R8, R24.reuse, R3.reuse ;  /* 0x00000018080d7219 */ /* 0x181fe40000001203 */
[-C--:B------:R-:W-:Y:S02]  /*8b10*/  SHF.L.U32 R5, R5, R24.reuse, RZ ;  /* 0x0000001805057219 */ /* 0x080fe400000006ff */
[-C--:B------:R-:W-:Y:S01]  /*8b20*/  SHF.R.U32.HI R3, RZ, R24.reuse, R3 ;  /* 0x00000018ff037219 */ /* 0x080fe20000011603 */
[----:B------:R-:W-:Y:S01]  /*8b30*/  IMAD.MOV.U32 R2, RZ, RZ, R13 ;  /* 0x000000ffff027224 */ /* 0x000fe200078e000d */
[----:B------:R-:W-:Y:S01]  /*8b40*/  SHF.L.U32 R24, R7, R24, RZ ;  /* 0x0000001807187219 */ /* 0x000fe200000006ff */
[----:B------:R-:W0:Y:S01]  /*8b50*/  LDC R25, c[0x0][0x638] ;  /* 0x00018e00ff197b82 */ /* 0x000e220000000800 */
[----:B------:R-:W-:-:S07]  /*8b60*/  LOP3.LUT R19, RZ, R5, RZ, 0x33, !PT ;  /* 0x00000005ff137212 */ /* 0x000fce00078e33ff */
[----:B------:R-:W0:Y:S01]  /*8b70*/  LDC R28, c[0x0][0x610] ;  /* 0x00018400ff1c7b82 */ /* 0x000e220000000800 */
[----:B----4-:R-:W-:Y:S05]  /*8b80*/  @!P0 BRA `(.L_x_113) ;  /* 0x0000000000288947 */ /* 0x010fea0003800000 */
[----:B---3--:R-:W3:Y:S02]  /*8b90*/  LDC R0, c[0x0][0x64c] ;  /* 0x00019300ff007b82 */ /* 0x008ee40000000800 */
[----:B---3--:R-:W-:-:S05]  /*8ba0*/  IADD3 R7, P0, R13, R0, RZ ;  /* 0x000000000d077210 */ /* 0x008fca0007f1e0ff */
        /* <DEDUP_REMOVED lines=8> */
.L_x_113:
[----:B------:R-:W4:Y:S01]  /*8c30*/  LDC R4, c[0x0][0x65c] ;  /* 0x00019700ff047b82 */ /* 0x000f220000000800 */
[----:B--23--:R-:W-:Y:S01]  /*8c40*/  SHF.R.U64 R0, R2, R21, R3 ;  /* 0x0000001502007219 */ /* 0x00cfe20000001203 */
[----:B-1----:R-:W-:Y:S01]  /*8c50*/  VIADD R3, R14, 0xffffffff ;  /* 0xffffffff0e037836 */ /* 0x002fe20000000000 */
[----:B------:R-:W-:Y:S01]  /*8c60*/  LOP3.LUT R19, R8, R19, RZ, 0xc0, !PT ;  /* 0x0000001308137212 */ /* 0x000fe200078ec0ff */
[----:B------:R-:W-:Y:S02]  /*8c70*/  IMAD.MOV R12, RZ, RZ, -R12 ;  /* 0x000000ffff0c7224 */ /* 0x000fe400078e0a0c */
[----:B------:R-:W-:Y:S01]  /*8c80*/  IMAD.MOV R2, RZ, RZ, -R0 ;  /* 0x000000ffff027224 */ /* 0x000fe200078e0a00 */
[----:B------:R-:W-:Y:S01]  /*8c90*/  LOP3.LUT R3, R10, R3, RZ, 0xc0, !PT ;  /* 0x000000030a037212 */ /* 0x000fe200078ec0ff */
[----:B------:R-:W-:Y:S02]  /*8ca0*/  IMAD R19, R24, R0, R19 ;  /* 0x0000000018137224 */ /* 0x000fe400078e0213 */
[----:B0-----:R-:W-:-:S04]  /*8cb0*/  IMAD R0, R2, R25, R13 ;  /* 0x0000001902007224 */ /* 0x001fc800078e020d */
[----:B------:R-:W-:Y:S01]  /*8cc0*/  IMAD R2, R0, R14, R3 ;  /* 0x0000000e00027224 */ /* 0x000fe200078e0203 */
[----:B----4-:R-:W-:Y:S01]  /*8cd0*/  ISETP.NE.AND P0, PT, R4, 0x1, PT ;  /* 0x000000010400780c */ /* 0x010fe20003f05270 */
[----:B------:R-:W-:-:S05]  /*8ce0*/  IMAD.MOV.U32 R4, RZ, RZ, 0x1 ;  /* 0x00000001ff047424 */ /* 0x000fca00078e00ff */
[----:B------:R-:W-:-:S07]  /*8cf0*/  PRMT R0, R4, 0x7610, R0 ;  /* 0x0000761004007816 */ /* 0x000fce0000000000 */
[----:B------:R-:W-:-:S04]  /*8d00*/  @P0 IMAD R22, R15, R12, R20 ;  /* 0x0000000c0f160224 */ /* 0x000fc800078e0214 */
[----:B------:R-:W-:-:S05]  /*8d10*/  IMAD R19, R19, R28, R22 ;  /* 0x0000001c13137224 */ /* 0x000fca00078e0216 */
[----:B------:R-:W-:Y:S02]  /*8d20*/  SEL R22, R2, R19, !P0 ;  /* 0x0000001302167207 */ /* 0x000fe40004000000 */
[----:B------:R-:W-:Y:S01]  /*8d30*/  SEL R19, R19, R2, !P0 ;  /* 0x0000000213137207 */ /* 0x000fe20004000000 */
[----:B------:R-:W-:-:S07]  /*8d40*/  IMAD.MOV.U32 R2, RZ, RZ, R11 ;  /* 0x000000ffff027224 */ /* 0x000fce00078e000b */
.L_x_111:
[----:B------:R-:W-:Y:S02]  /*8d50*/  LOP3.LUT P0, RZ, R0, 0xff, RZ, 0xc0, !PT ;  /* 0x000000ff00ff7812 */ /* 0x000fe4000780c0ff */
[----:B------:R-:W-:-:S11]  /*8d60*/  LOP3.LUT R81, R81, 0x1, RZ, 0x3c, !PT ;  /* 0x0000000151517812 */ /* 0x000fd600078e3cff */
[----:B------:R-:W-:Y:S05]  /*8d70*/  @P0 BRA `(.L_x_114) ;  /* 0xffffff8400c40947 */ /* 0x000fea000383ffff */
[----:B------:R-:W-:Y:S05]  /*8d80*/  EXIT ;  /* 0x000000000000794d */ /* 0x000fea0003800000 */
.L_x_13:
[----:B------:R-:W-:-:S08]  /*8d90*/  ISETP.NE.AND P0, PT, R0, RZ, PT ;  /* 0x000000ff0000720c */ /* 0x000fd00003f05270 */
[----:B0-----:R-:W0:-:S00]  /*8da0*/  USETMAXREG.DEALLOC.CTAPOOL 0x28 ;  /* 0x00000028000079c8 */ /* 0x001e0000080e0500 */
[----:B------:R-:W-:Y:S05]  /*8db0*/  @P0 EXIT ;  /* 0x000000000000094d */ /* 0x000fea0003800000 */
[----:B0-----:R-:W-:Y:S01]  /*8dc0*/  LOP3.LUT P0, RZ, R8, 0xff, RZ, 0xc0, !PT ;  /* 0x000000ff08ff7812 */ /* 0x001fe2000780c0ff */
[----:B------:R-:W-:Y:S02]  /*8dd0*/  IMAD.MOV.U32 R0, RZ, RZ, 0x1 ;  /* 0x00000001ff007424 */ /* 0x000fe400078e00ff */
[----:B------:R-:W-:-:S10]  /*8de0*/  IMAD.MOV.U32 R7, RZ, RZ, RZ ;  /* 0x000000ffff077224 */ /* 0x000fd400078e00ff */
[----:B------:R-:W-:Y:S05]  /*8df0*/  @!P0 BRA `(.L_x_115) ;  /* 0x0000000c00a48947 */ /* 0x000fea0003800000 */
[----:B------:R-:W-:Y:S01]  /*8e00*/  LOP3.LUT P0, RZ, R4, 0x1f, RZ, 0xc0, !PT ;  /* 0x0000001f04ff7812 */ /* 0x000fe2000780c0ff */
[----:B------:R-:W-:Y:S01]  /*8e10*/  ULDC UR21, c[0x0][0x658] ;  /* 0x0001960000157ab9 */ /* 0x000fe20000000800 */
[----:B------:R-:W-:Y:S01]  /*8e20*/  UMOV UR4, 0xffffffff ;  /* 0xffffffff00047882 */ /* 0x000fe20000000000 */
[----:B------:R-:W-:Y:S01]  /*8e30*/  BSSY B0, `(.L_x_115) ;  /* 0x00000e5000007945 */ /* 0x000fe20003800000 */
[----:B------:R-:W-:Y:S01]  /*8e40*/  USHF.L.U32 UR4, UR4, UR21, URZ ;  /* 0x0000001504047299 */ /* 0x000fe2000800063f */
[C---:B------:R-:W-:Y:S01]  /*8e50*/  ISETP.NE.AND P2, PT, R3.reuse, RZ, PT ;  /* 0x000000ff0300720c */ /* 0x040fe20003f45270 */
[----:B------:R-:W-:Y:S01]  /*8e60*/  IMAD.MOV.U32 R8, RZ, RZ, 0x1 ;  /* 0x00000001ff087424 */ /* 0x000fe200078e00ff */
[----:B------:R-:W-:Y:S01]  /*8e70*/  ISETP.NE.OR P0, PT, R3, RZ, !P0 ;  /* 0x000000ff0300720c */ /* 0x000fe20004705670 */
[----:B------:R-:W-:Y:S01]  /*8e80*/  IMAD.MOV.U32 R0, RZ, RZ, 0x1 ;  /* 0x00000001ff007424 */ /* 0x000fe200078e00ff */
[----:B------:R-:W-:Y:S01]  /*8e90*/  LOP3.LUT R6, R16, 0x2, RZ, 0xfc, !PT ;  /* 0x0000000210067812 */ /* 0x000fe200078efcff */
[----:B------:R-:W-:Y:S01]  /*8ea0*/  IMAD.MOV.U32 R7, RZ, RZ, RZ ;  /* 0x000000ffff077224 */ /* 0x000fe200078e00ff */
[----:B------:R-:W-:Y:S01]  /*8eb0*/  ULDC UR13, c[0x0][0x600] ;  /* 0x00018000000d7ab9 */ /* 0x000fe20000000800 */
[----:B------:R-:W-:Y:S01]  /*8ec0*/  UMOV UR5, 0x1 ;  /* 0x0000000100057882 */ /* 0x000fe20000000000 */
[----:B------:R-:W-:-:S02]  /*8ed0*/  UIADD3 UR30, UR37, 0x1, URZ ;  /* 0x00000001251e7890 */ /* 0x000fc4000fffe03f */
[----:B------:R-:W-:Y:S02]  /*8ee0*/  UIADD3 UR13, UR13, -0x1, URZ ;  /* 0xffffffff0d0d7890 */ /* 0x000fe4000fffe03f */
[----:B------:R-:W-:Y:S02]  /*8ef0*/  USHF.L.U32 UR21, UR5, UR21, URZ ;  /* 0x0000001505157299 */ /* 0x000fe4000800063f */
[----:B------:R-:W-:Y:S01]  /*8f00*/  ULOP3.LUT UR29, URZ, UR4, URZ, 0x33, !UPT ;  /* 0x000000043f1d7292 */ /* 0x000fe2000f8e333f */
[----:B------:R-:W-:-:S11]  /*8f10*/  ULDC.64 UR22, c[0x0][0x198] ;  /* 0x0000660000167ab9 */ /* 0x000fd60000000a00 */
.L_x_127:
[----:B------:R-:W-:-:S03]  /*8f20*/  UMOV UR4, 0xffffffff ;  /* 0xffffffff00047882 */ /* 0x000fc60000000000 */
[----:B------:R-:W-:Y:S05]  /*8f30*/  BRA.DIV UR4, `(.L_x_116) ;  /* 0x0000001204447947 */ /* 0x000fea000b800000 */
[----:B------:R-:W-:-:S13]  /*8f40*/  ELECT P6, URZ, PT ;  /* 0x00000000003f782f */ /* 0x000fda00038c0000 */
.L_x_139:
[----:B------:R-:W0:Y:S01]  /*8f50*/  LDC R3, c[0x0][0x28c] ;  /* 0x0000a300ff037b82 */ /* 0x000e220000000800 */
[----:B------:R-:W-:Y:S01]  /*8f60*/  BSSY B1, `(.L_x_117) ;  /* 0x0000059000017945 */ /* 0x000fe20003800000 */
[----:B0-----:R-:W-:-:S13]  /*8f70*/  ISETP.LT.OR P6, PT, R3, 0x1, !P6 ;  /* 0x000000010300780c */ /* 0x001fda00077c1670 */
[----:B------:R-:W-:Y:S05]  /*8f80*/  @P6 BRA `(.L_x_118) ;  /* 0x0000000400586947 */ /* 0x000fea0003800000 */
[----:B------:R-:W-:Y:S02]  /*8f90*/  IMAD.SHL.U32 R19, R19, 0x40, RZ ;  /* 0x0000004013137824 */ /* 0x000fe400078e00ff */
[----:B------:R-:W-:Y:S02]  /*8fa0*/  IMAD R22, R22, 0x50, RZ ;  /* 0x0000005016167824 */ /* 0x000fe400078e02ff */
[----:B------:R-:W-:Y:S02]  /*8fb0*/  IMAD.MOV.U32 R12, RZ, RZ, RZ ;  /* 0x000000ffff0c7224 */ /* 0x000fe400078e00ff */
[----:B------:R-:W-:Y:S02]  /*8fc0*/  IMAD.U32 R13, RZ, RZ, UR30 ;  /* 0x0000001eff0d7e24 */ /* 0x000fe4000f8e00ff */
[----:B------:R-:W-:Y:S02]  /*8fd0*/  IMAD.MOV.U32 R3, RZ, RZ, R0 ;  /* 0x000000ffff037224 */ /* 0x000fe400078e0000 */
[----:B------:R-:W-:-:S07]  /*8fe0*/  IMAD.MOV.U32 R4, RZ, RZ, R7 ;  /* 0x000000ffff047224 */ /* 0x000fce00078e0007 */
.L_x_122:
[----:B------:R-:W0:Y:S01]  /*8ff0*/  S2R R10, SR_CgaCtaId ;  /* 0x00000000000a7919 */ /* 0x000e220000008800 */
[----:B------:R-:W-:Y:S01]  /*9000*/  MOV R5, 0x400 ;  /* 0x0000040000057802 */ /* 0x000fe20000000f00 */
[----:B------:R-:W1:Y:S03]  /*9010*/  @!P2 LDC R9, c[0x0][0x500] ;  /* 0x00014000ff09ab82 */ /* 0x000e660000000800 */
[----:B0-----:R-:W-:Y:S02]  /*9020*/  LEA R11, R10, R5, 0x18 ;  /* 0x000000050a0b7211 */ /* 0x001fe400078ec0ff */
[----:B------:R-:W-:-:S03]  /*9030*/  SHF.L.U32 R5, R3, 0x1f, RZ ;  /* 0x0000001f03057819 */ /* 0x000fc600000006ff */
[----:B------:R-:W-:-:S04]  /*9040*/  IMAD R10, R4, 0x8, R11 ;  /* 0x00000008040a7824 */ /* 0x000fc800078e020b */
[----:B------:R-:W0:Y:S02]  /*9050*/  SYNCS.PHASECHK.TRANS64.TRYWAIT P1, [R10+URZ+0x18], R5 ;  /* 0x000018050a0075a7 */ /* 0x000e24000802017f */
[----:B01----:R-:W-:Y:S05]  /*9060*/  @!P1 BRA `(.L_x_119) ;  /* 0x0000001000189947 */ /* 0x003fea0003800000 */
.L_x_140:
[----:B0-----:R-:W-:Y:S01]  /*9070*/  PRMT R5, R6, 0x9910, RZ ;  /* 0x0000991006057816 */ /* 0x001fe200000000ff */
[----:B------:R0:W-:Y:S03]  /*9080*/  @!P2 SYNCS.ARRIVE.TRANS64 RZ, [R10+URZ], R9 ;  /* 0x000000090affa9a7 */ /* 0x0001e6000800003f */
[----:B------:R-:W-:-:S13]  /*9090*/  ISETP.NE.AND P1, PT, R5, 0x2, PT ;  /* 0x000000020500780c */ /* 0x000fda0003f25270 */
[----:B0-----:R-:W-:Y:S05]  /*90a0*/  @P1 BRA `(.L_x_120) ;  /* 0x0000000000041947 */ /* 0x001fea0003800000 */
[----:B------:R-:W-:Y:S01]  /*90b0*/  BPT.TRAP 0x1 ;  /* 0x000000040000795c */ /* 0x000fe20000300000 */
.L_x_120:
[----:B------:R-:W-:Y:S05]  /*90c0*/  @P0 BRA `(.L_x_121) ;  /* 0x0000000000040947 */ /* 0x000fea0003800000 */
[----:B------:R-:W-:Y:S01]  /*90d0*/  BPT.TRAP 0x1 ;  /* 0x000000040000795c */ /* 0x000fe20000300000 */
.L_x_121:
[--C-:B------:R-:W-:Y:S01]  /*90e0*/  IMAD R5, R4, 0x8000, R11.reuse ;  /* 0x0000800004057824 */ /* 0x100fe200078e020b */
[----:B------:R-:W-:Y:S01]  /*90f0*/  R2UR UR10, R12 ;  /* 0x000000000c0a72ca */ /* 0x000fe200000e0000 */
[----:B------:R-:W-:Y:S01]  /*9100*/  IMAD R11, R4, 0xa000, R11 ;  /* 0x0000a000040b7824 */ /* 0x000fe200078e020b */
[----:B------:R-:W-:Y:S01]  /*9110*/  R2UR UR9, R10 ;  /* 0x000000000a0972ca */ /* 0x000fe200000e0000 */
[----:B------:R-:W-:Y:S01]  /*9120*/  UIADD3 UR14, UP0, UR22, 0xf0, URZ ;  /* 0x000000f0160e7890 */ /* 0x000fe2000ff1e03f */
[----:B------:R-:W-:Y:S01]  /*9130*/  R2UR UR40, R5 ;  /* 0x00000000052872ca */ /* 0x000fe200000e0000 */
[----:B------:R-:W-:Y:S01]  /*9140*/  VIADD R13, R13, 0xffffffff ;  /* 0xffffffff0d0d7836 */ /* 0x000fe20000000000 */
[----:B------:R-:W-:Y:S01]  /*9150*/  R2UR UR18, R11 ;  /* 0x000000000b1272ca */ /* 0x000fe200000e0000 */
[----:B------:R-:W-:Y:S01]  /*9160*/  UIADD3.X UR15, URZ, UR23, URZ, UP0, !UPT ;  /* 0x000000173f0f7290 */ /* 0x000fe200087fe43f */
[----:B------:R-:W-:Y:S01]  /*9170*/  R2UR UR11, R19 ;  /* 0x00000000130b72ca */ /* 0x000fe200000e0000 */
[----:B------:R-:W-:Y:S01]  /*9180*/  UIADD3 UR6, UP1, UR22, 0x1f0, URZ ;  /* 0x000001f016067890 */ /* 0x000fe2000ff3e03f */
[----:B------:R-:W-:Y:S01]  /*9190*/  R2UR UR12, R2 ;  /* 0x00000000020c72ca */ /* 0x000fe200000e0000 */
[----:B------:R-:W-:Y:S01]  /*91a0*/  UMOV UR4, 0x0 ;  /* 0x0000000000047882 */ /* 0x000fe20000000000 */
[----:B------:R-:W-:Y:S01]  /*91b0*/  R2UR UR35, R22 ;  /* 0x00000000162372ca */ /* 0x000fe200000e0000 */
[----:B------:R-:W-:Y:S01]  /*91c0*/  UIADD3 UR58, UR10, 0x40, URZ ;  /* 0x000000400a3a7890 */ /* 0x000fe2000fffe03f */
[----:B------:R-:W-:Y:S01]  /*91d0*/  ISETP.GT.AND P3, PT, R13, 0x1, PT ;  /* 0x000000010d00780c */ /* 0x000fe20003f64270 */
[----:B------:R-:W-:Y:S01]  /*91e0*/  UIADD3 UR50, UR10, 0x80, URZ ;  /* 0x000000800a327890 */ /* 0x000fe2000fffe03f */
[----:B------:R-:W-:Y:S01]  /*91f0*/  VIADD R4, R4, 0x1 ;  /* 0x0000000104047836 */ /* 0x000fe20000000000 */
[----:B------:R-:W-:Y:S01]  /*9200*/  UIADD3 UR8, UR40, 0x100, URZ ;  /* 0x0000010028087890 */ /* 0x000fe2000fffe03f */
[----:B------:R-:W-:Y:S01]  /*9210*/  VIADD R12, R12, 0x100 ;  /* 0x000001000c0c7836 */ /* 0x000fe20000000000 */
[----:B------:R-:W-:-:S02]  /*9220*/  UIADD3 UR56, UR40, 0x2100, URZ ;  /* 0x0000210028387890 */ /* 0x000fc4000fffe03f */
[----:B------:R-:W-:Y:S01]  /*9230*/  UIADD3 UR48, UR40, 0x4100, URZ ;  /* 0x0000410028307890 */ /* 0x000fe2000fffe03f */
[C---:B------:R-:W-:Y:S01]  /*9240*/  ISETP.NE.AND P1, PT, R4.reuse, 0x3, PT ;  /* 0x000000030400780c */ /* 0x040fe20003f25270 */
[----:B------:R-:W-:Y:S02]  /*9250*/  UIADD3 UR42, UR10, 0xc0, URZ ;  /* 0x000000c00a2a7890 */ /* 0x000fe4000fffe03f */
[----:B------:R-:W-:Y:S01]  /*9260*/  UIADD3 UR40, UR40, 0x6100, URZ ;  /* 0x0000610028287890 */ /* 0x000fe2000fffe03f */
[----:B------:R-:W-:Y:S01]  /*9270*/  SEL R10, RZ, 0x1, P1 ;  /* 0x00000001ff0a7807 */ /* 0x000fe20000800000 */
[----:B------:R-:W-:Y:S01]  /*9280*/  UMOV UR5, 0x10000000 ;  /* 0x1000000000057882 */ /* 0x000fe20000000000 */
[----:B------:R-:W-:Y:S01]  /*9290*/  UIADD3.X UR7, URZ, UR23, URZ, UP1, !UPT ;  /* 0x000000173f077290 */ /* 0x000fe20008ffe43f */
[----:B------:R0:W-:Y:S01]  /*92a0*/  UTMALDG.3D [UR8], [UR14], desc[UR4] ;  /* 0x000004080e0075b4 */ /* 0x0001e20008011000 */
[----:B------:R-:W-:Y:S01]  /*92b0*/  UIADD3 UR32, UR18, 0x18100, URZ ;  /* 0x0001810012207890 */ /* 0x000fe2000fffe03f */
[----:B------:R-:W-:Y:S01]  /*92c0*/  LOP3.LUT R3, R3, R10, RZ, 0x3c, !PT ;  /* 0x0000000a03037212 */ /* 0x000fe200078e3cff */
[----:B------:R-:W-:Y:S01]  /*92d0*/  UIADD3 UR24, UR18, 0x1a900, URZ ;  /* 0x0001a90012187890 */ /* 0x000fe2000fffe03f */
[----:B------:R-:W-:Y:S01]  /*92e0*/  SEL R4, R4, RZ, P1 ;  /* 0x000000ff04047207 */ /* 0x000fe20000800000 */
[----:B------:R-:W-:Y:S01]  /*92f0*/  UIADD3 UR16, UR18, 0x1d100, URZ ;  /* 0x0001d10012107890 */ /* 0x000fe2000fffe03f */
[----:B------:R-:W-:Y:S01]  /*9300*/  UMOV UR57, UR9 ;  /* 0x0000000900397c82 */ /* 0x000fe20008000000 */
        /* <DEDUP_REMOVED lines=8> */
[----:B------:R1:W-:Y:S01]  /*9390*/  UTMALDG.3D [UR56], [UR14], desc[UR4] ;  /* 0x000004380e0075b4 */ /* 0x0003e20008011000 */
[----:B------:R-:W-:Y:S01]  /*93a0*/  UMOV UR33, UR9 ;  /* 0x0000000900217c82 */ /* 0x000fe20008000000 */
[----:B------:R-:W-:Y:S01]  /*93b0*/  UMOV UR34, UR10 ;  /* 0x0000000a00227c82 */ /* 0x000fe20008000000 */
[----:B------:R-:W-:Y:S01]  /*93c0*/  UMOV UR36, UR12 ;  /* 0x0000000c00247c82 */ /* 0x000fe20008000000 */
[----:B------:R-:W-:Y:S01]  /*93d0*/  UMOV UR25, UR9 ;  /* 0x0000000900197c82 */ /* 0x000fe20008000000 */
[----:B------:R-:W-:Y:S01]  /*93e0*/  UMOV UR27, UR35 ;  /* 0x00000023001b7c82 */ /* 0x000fe20008000000 */
[----:B------:R-:W-:Y:S01]  /*93f0*/  UMOV UR28, UR12 ;  /* 0x0000000c001c7c82 */ /* 0x000fe20008000000 */
[----:B------:R-:W-:Y:S01]  /*9400*/  UMOV UR26, UR58 ;  /* 0x0000003a001a7c82 */ /* 0x000fe20008000000 */
[----:B0-----:R-:W-:Y:S01]  /*9410*/  UIADD3 UR8, UR18, 0x1f900, URZ ;  /* 0x0001f90012087890 */ /* 0x001fe2000fffe03f */
[----:B------:R1:W-:Y:S01]  /*9420*/  UTMALDG.3D [UR48], [UR14], desc[UR4] ;  /* 0x000004300e0075b4 */ /* 0x0003e20008011000 */
[----:B------:R-:W-:Y:S01]  /*9430*/  UMOV UR17, UR9 ;  /* 0x0000000900117c82 */ /* 0x000fe20008000000 */
[----:B------:R-:W-:Y:S01]  /*9440*/  UMOV UR19, UR35 ;  /* 0x0000002300137c82 */ /* 0x000fe20008000000 */
[----:B------:R-:W-:Y:S01]  /*9450*/  UMOV UR20, UR12 ;  /* 0x0000000c00147c82 */ /* 0x000fe20008000000 */
[----:B------:R-:W-:Y:S01]  /*9460*/  UMOV UR18, UR50 ;  /* 0x0000003200127c82 */ /* 0x000fe20008000000 */
[----:B------:R-:W-:Y:S01]  /*9470*/  UMOV UR11, UR35 ;  /* 0x00000023000b7c82 */ /* 0x000fe20008000000 */
[----:B------:R-:W-:Y:S01]  /*9480*/  UMOV UR10, UR42 ;  /* 0x0000002a000a7c82 */ /* 0x000fe20008000000 */
[----:B------:R1:W-:Y:S01]  /*9490*/  UTMALDG.3D [UR40], [UR14], desc[UR4] ;  /* 0x000004280e0075b4 */ /* 0x0003e20008011000 */
[----:B------:R1:W-:Y:S01]  /*94a0*/  UTMALDG.3D [UR32], [UR6], desc[UR4] ;  /* 0x00000420060075b4 */ /* 0x0003e20008011000 */
[----:B------:R1:W-:Y:S01]  /*94b0*/  UTMALDG.3D [UR24], [UR6], desc[UR4] ;  /* 0x00000418060075b4 */ /* 0x0003e20008011000 */
[----:B------:R1:W-:Y:S01]  /*94c0*/  UTMALDG.3D [UR16], [UR6], desc[UR4] ;  /* 0x00000410060075b4 */ /* 0x0003e20008011000 */
[----:B------:R1:W-:Y:S02]  /*94d0*/  UTMALDG.3D [UR8], [UR6], desc[UR4] ;  /* 0x00000408060075b4 */ /* 0x0003e40008011000 */
[----:B-1----:R-:W-:Y:S05]  /*94e0*/  @P3 BRA `(.L_x_122) ;  /* 0xfffffff800c03947 */ /* 0x002fea000383ffff */
.L_x_118:
[----:B------:R-:W-:Y:S05]  /*94f0*/  BSYNC B1 ;  /* 0x0000000000017941 */ /* 0x000fea0003800000 */
.L_x_117:
[----:B------:R-:W2:Y:S01]  /*9500*/  LDL.64 R10, [R1] ;  /* 0x00000000010a7983 */ /* 0x000ea20000100a00 */
[----:B------:R-:W-:Y:S01]  /*9510*/  LOP3.LUT P4, RZ, R8, 0xff, RZ, 0xc0, !PT ;  /* 0x000000ff08ff7812 */ /* 0x000fe2000788c0ff */
[----:B------:R-:W-:Y:S01]  /*9520*/  VIADD R4, R7, UR37 ;  /* 0x0000002507047c36 */ /* 0x000fe20008000000 */
[----:B------:R-:W-:Y:S01]  /*9530*/  ULDC.64 UR4, c[0x0][0x650] ;  /* 0x0001940000047ab9 */ /* 0x000fe20000000a00 */
[----:B------:R-:W-:Y:S01]  /*9540*/  IMAD.U32 R7, RZ, RZ, UR37 ;  /* 0x00000025ff077e24 */ /* 0x000fe2000f8e00ff */
[----:B------:R-:W-:Y:S01]  /*9550*/  UISETP.GE.U32.AND UP0, UPT, UR37, 0x3, UPT ;  /* 0x000000032500788c */ /* 0x000fe2000bf06070 */
[----:B------:R-:W-:Y:S01]  /*9560*/  BSSY B1, `(.L_x_123) ;  /* 0x000006f000017945 */ /* 0x000fe20003800000 */
[----:B------:R-:W-:Y:S01]  /*9570*/  ISETP.GT.U32.AND P1, PT, R4, 0x2, PT ;  /* 0x000000020400780c */ /* 0x000fe20003f24070 */
[----:B------:R-:W-:Y:S01]  /*9580*/  IMAD.MOV.U32 R19, RZ, RZ, -0x1 ;  /* 0xffffffffff137424 */ /* 0x000fe200078e00ff */
[----:B------:R-:W-:Y:S01]  /*9590*/  PRMT R8, RZ, 0x7610, R8 ;  /* 0x00007610ff087816 */ /* 0x000fe20000000008 */
[----:B------:R-:W-:Y:S01]  /*95a0*/  IMAD.MOV.U32 R22, RZ, RZ, -0x1 ;  /* 0xffffffffff167424 */ /* 0x000fe200078e00ff */
[----:B------:R-:W-:-:S02]  /*95b0*/  ISETP.LT.U32.AND P1, PT, R7, 0x3, P1 ;  /* 0x000000030700780c */ /* 0x000fc40000f21070 */
[----:B------:R-:W-:Y:S01]  /*95c0*/  PLOP3.LUT P3, PT, PT, PT, UP0, 0x80, 0x0 ;  /* 0x000000000000781c */ /* 0x000fe20003f6f008 */
[----:B------:R-:W0:Y:S01]  /*95d0*/  @P4 S2R R3, SR_CgaCtaId ;  /* 0x0000000000034919 */ /* 0x000e220000008800 */
[----:B------:R-:W-:-:S04]  /*95e0*/  @P4 MOV R2, 0x400 ;  /* 0x0000040000024802 */ /* 0x000fc80000000f00 */
[----:B0-----:R-:W-:Y:S01]  /*95f0*/  @P4 LEA R5, R3, R2, 0x18 ;  /* 0x0000000203054211 */ /* 0x001fe200078ec0ff */
[----:B------:R-:W-:-:S03]  /*9600*/  IMAD.WIDE.U32 R2, R4, -0x55555555, RZ ;  /* 0xaaaaaaab04027825 */ /* 0x000fc600078e00ff */
[----:B------:R0:W-:Y:S01]  /*9610*/  @P4 SYNCS.ARRIVE.TRANS64.A1T0 RZ, [R5+URZ+0x68], RZ ;  /* 0x000068ff05ff49a7 */ /* 0x0001e2000810003f */
[----:B------:R-:W-:Y:S01]  /*9620*/  IMAD.MOV.U32 R2, RZ, RZ, -0x1 ;  /* 0xffffffffff027424 */ /* 0x000fe200078e00ff */
[----:B0-----:R-:W-:Y:S02]  /*9630*/  SHF.R.U32.HI R5, RZ, 0x1, R3 ;  /* 0x00000001ff057819 */ /* 0x001fe40000011603 */
[----:B------:R-:W-:-:S03]  /*9640*/  SEL R3, RZ, 0x1, !P1 ;  /* 0x00000001ff037807 */ /* 0x000fc60004800000 */
[----:B------:R-:W-:Y:S01]  /*9650*/  IMAD R7, R5, -0x3, R4 ;  /* 0xfffffffd05077824 */ /* 0x000fe200078e0204 */
[----:B------:R-:W-:Y:S02]  /*9660*/  LOP3.LUT R0, R0, R3, RZ, 0x3c, !PT ;  /* 0x0000000300007212 */ /* 0x000fe400078e3cff */
[----:B------:R-:W-:Y:S02]  /*9670*/  PRMT R3, RZ, 0x7610, R3 ;  /* 0x00007610ff037816 */ /* 0x000fe40000000003 */
[----:B------:R-:W-:Y:S02]  /*9680*/  @P3 LOP3.LUT R0, R0, 0x1, R5, 0x78, !PT ;  /* 0x0000000100003812 */ /* 0x000fe400078e7805 */
[----:B--2---:R-:W-:-:S04]  /*9690*/  IADD3 R18, P4, R18, R10, RZ ;  /* 0x0000000a12127210 */ /* 0x004fc80007f9e0ff */
[----:B------:R-:W-:Y:S01]  /*96a0*/  ISETP.GE.U32.AND P1, PT, R18, UR4, PT ;  /* 0x0000000412007c0c */ /* 0x000fe2000bf26070 */
[----:B------:R-:W-:-:S05]  /*96b0*/  IMAD.X R17, R17, 0x1, R23, P4 ;  /* 0x0000000111117824 */ /* 0x000fca00020e0617 */
[----:B------:R-:W-:-:S13]  /*96c0*/  ISETP.GE.U32.AND.EX P1, PT, R17, UR5, PT, P1 ;  /* 0x0000000511007c0c */ /* 0x000fda000bf26110 */
[----:B------:R-:W-:Y:S05]  /*96d0*/  @P1 BRA `(.L_x_124) ;  /* 0x00000004005c1947 */ /* 0x000fea0003800000 */
[----:B------:R-:W0:Y:S01]  /*96e0*/  S2R R11, SR_CTAID.X ;  /* 0x00000000000b7919 */ /* 0x000e220000002500 */
[----:B------:R-:W-:Y:S01]  /*96f0*/  ULDC.64 UR4, c[0x0][0x628] ;  /* 0x00018a0000047ab9 */ /* 0x000fe20000000a00 */
[----:B------:R-:W1:Y:S01]  /*9700*/  LDC R12, c[0x0][0x144] ;  /* 0x00005100ff0c7b82 */ /* 0x000e620000000800 */
[----:B------:R-:W-:Y:S01]  /*9710*/  ISETP.NE.U32.AND P1, PT, RZ, UR4, PT ;  /* 0x00000004ff007c0c */ /* 0x000fe2000bf25070 */
[----:B------:R-:W2:Y:S01]  /*9720*/  S2R R9, SR_CTAID.Y ;  /* 0x0000000000097919 */ /* 0x000ea20000002600 */
[----:B------:R-:W-:Y:S01]  /*9730*/  ULDC UR6, c[0x0][0x150] ;  /* 0x0000540000067ab9 */ /* 0x000fe20000000800 */
[----:B------:R-:W-:Y:S01]  /*9740*/  ULDC UR7, c[0x0][0x630] ;  /* 0x00018c0000077ab9 */ /* 0x000fe20000000800 */
[----:B------:R-:W-:Y:S01]  /*9750*/  ISETP.NE.AND.EX P1, PT, RZ, UR5, PT, P1 ;  /* 0x00000005ff007c0c */ /* 0x000fe2000bf25310 */
[----:B------:R-:W-:Y:S01]  /*9760*/  IMAD.MOV.U32 R2, RZ, RZ, R18 ;  /* 0x000000ffff027224 */ /* 0x000fe200078e0012 */
[----:B0-----:R-:W-:-:S05]  /*9770*/  I2FP.F32.U32 R3, R11 ;  /* 0x0000000b00037245 */ /* 0x001fca0000201000 */
[----:B------:R-:W-:Y:S01]  /*9780*/  FMUL R14, R3, UR6 ;  /* 0x00000006030e7c20 */ /* 0x000fe20008400000 */
[----:B------:R-:W-:-:S05]  /*9790*/  IMAD.MOV.U32 R3, RZ, RZ, R17 ;  /* 0x000000ffff037224 */ /* 0x000fca00078e0011 */
[----:B--2---:R-:W-:Y:S05]  /*97a0*/  @!P1 BRA `(.L_x_125) ;  /* 0x0000000000289947 */ /* 0x004fea0003800000 */
[----:B------:R-:W-:Y:S02]  /*97b0*/  ULDC UR6, c[0x0][0x634] ;  /* 0x00018d0000067ab9 */ /* 0x000fe40000000800 */
[----:B------:R-:W-:-:S05]  /*97c0*/  IADD3 R3, P1, R18, UR6, RZ ;  /* 0x0000000612037c10 */ /* 0x000fca000ff3e0ff */
[----:B------:R-:W-:-:S04]  /*97d0*/  IMAD.X R13, RZ, RZ, R17, P1 ;  /* 0x000000ffff0d7224 */ /* 0x000fc800008e0611 */
[----:B------:R-:W-:-:S04]  /*97e0*/  IMAD.WIDE.U32 R4, R13, UR4, RZ ;  /* 0x000000040d047c25 */ /* 0x000fc8000f8e00ff */
[----:B------:R-:W-:-:S04]  /*97f0*/  IMAD.WIDE.U32 R4, P1, R3, UR5, R4 ;  /* 0x0000000503047c25 */ /* 0x000fc8000f820004 */
[----:B------:R-:W-:-:S04]  /*9800*/  IMAD.WIDE.U32 R2, R3, UR4, RZ ;  /* 0x0000000403027c25 */ /* 0x000fc8000f8e00ff */
[----:B------:R-:W-:Y:S01]  /*9810*/  IMAD.MOV.U32 R2, RZ, RZ, R5 ;  /* 0x000000ffff027224 */ /* 0x000fe200078e0005 */
[----:B------:R-:W-:Y:S01]  /*9820*/  IADD3 RZ, P3, R3, R4, RZ ;  /* 0x0000000403ff7210 */ /* 0x000fe20007f7e0ff */
[----:B------:R-:W-:-:S04]  /*9830*/  IMAD.X R3, RZ, RZ, RZ, P1 ;  /* 0x000000ffff037224 */ /* 0x000fc800008e06ff */
[----:B------:R-:W-:-:S08]  /*9840*/  IMAD.WIDE.U32.X R2, R13, UR5, R2, P3 ;  /* 0x000000050d027c25 */ /* 0x000fd000098e0402 */
.L_x_125:
[--C-:B------:R-:W-:Y:S01]  /*9850*/  SHF.R.U64 R10, R2, UR7, R3.reuse ;  /* 0x00000007020a7c19 */ /* 0x100fe20008001203 */
[----:B------:R-:W0:Y:S01]  /*9860*/  F2I.U32.TRUNC.NTZ R14, R14 ;  /* 0x0000000e000e7305 */ /* 0x000e22000020f000 */
[----:B------:R-:W-:Y:S01]  /*9870*/  SHF.R.U32.HI R2, RZ, UR7, R3 ;  /* 0x00000007ff027c19 */ /* 0x000fe20008011603 */
[----:B------:R-:W-:Y:S01]  /*9880*/  ULDC.64 UR4, c[0x0][0x620] ;  /* 0x0001880000047ab9 */ /* 0x000fe20000000a00 */
[----:B------:R-:W-:Y:S01]  /*9890*/  IADD3 R5, P1, RZ, -R10, RZ ;  /* 0x8000000aff057210 */ /* 0x000fe20007f3e0ff */
[----:B------:R-:W-:Y:S01]  /*98a0*/  IMAD.MOV.U32 R3, RZ, RZ, R17 ;  /* 0x000000ffff037224 */ /* 0x000fe200078e0011 */
[----:B------:R-:W-:-:S03]  /*98b0*/  ULDC.64 UR6, c[0x0][0x640] ;  /* 0x0001900000067ab9 */ /* 0x000fc60000000a00 */
[----:B------:R-:W-:Y:S01]  /*98c0*/  IMAD.X R2, RZ, RZ, ~R2, P1 ;  /* 0x000000ffff027224 */ /* 0x000fe200008e0e02 */
[----:B------:R-:W-:-:S03]  /*98d0*/  ISETP.NE.U32.AND P1, PT, RZ, UR6, PT ;  /* 0x00000006ff007c0c */ /* 0x000fc6000bf25070 */
[----:B------:R-:W-:Y:S01]  /*98e0*/  IMAD R4, R2, UR4, RZ ;  /* 0x0000000402047c24 */ /* 0x000fe2000f8e02ff */
[----:B------:R-:W-:Y:S01]  /*98f0*/  ISETP.NE.AND.EX P1, PT, RZ, UR7, PT, P1 ;  /* 0x00000007ff007c0c */ /* 0x000fe2000bf25310 */
[----:B------:R-:W-:-:S04]  /*9900*/  IMAD.MOV.U32 R2, RZ, RZ, R18 ;  /* 0x000000ffff027224 */ /* 0x000fc800078e0012 */
[----:B------:R-:W-:Y:S01]  /*9910*/  IMAD.WIDE.U32 R2, R5, UR4, R2 ;  /* 0x0000000405027c25 */ /* 0x000fe2000f8e0002 */
[----:B------:R-:W-:-:S03]  /*9920*/  ULDC UR4, c[0x0][0x618] ;  /* 0x0001860000047ab9 */ /* 0x000fc60000000800 */
[----:B------:R-:W-:Y:S01]  /*9930*/  IMAD R5, R5, UR5, R4 ;  /* 0x0000000505057c24 */ /* 0x000fe2000f8e0204 */
[----:B------:R-:W-:Y:S01]  /*9940*/  ULDC UR5, c[0x0][0x154] ;  /* 0x0000550000057ab9 */ /* 0x000fe20000000800 */
[----:B0-----:R-:W-:Y:S02]  /*9950*/  IMAD.MOV R4, RZ, RZ, -R14 ;  /* 0x000000ffff047224 */ /* 0x001fe400078e0a0e */
[----:B------:R-:W0:Y:S01]  /*9960*/  LDC R14, c[0x0][0x148] ;  /* 0x00005200ff0e7b82 */ /* 0x000e220000000800 */
[----:B------:R-:W-:Y:S02]  /*9970*/  IMAD.IADD R3, R3, 0x1, R5 ;  /* 0x0000000103037824 */ /* 0x000fe400078e0205 */
[----:B-1----:R-:W-:Y:S01]  /*9980*/  IMAD R11, R12, R4, R11 ;  /* 0x000000040c0b7224 */ /* 0x002fe200078e020b */
[----:B------:R-:W-:Y:S02]  /*9990*/  I2FP.F32.U32 R4, R9 ;  /* 0x0000000900047245 */ /* 0x000fe40000201000 */
[----:B------:R-:W-:-:S02]  /*99a0*/  SHF.R.U64 R12, R2, UR4, R3 ;  /* 0x00000004020c7c19 */ /* 0x000fc40008001203 */
[----:B------:R-:W-:Y:S01]  /*99b0*/  SHF.R.U32.HI R3, RZ, UR4, R3 ;  /* 0x00000004ff037c19 */ /* 0x000fe20008011603 */
[----:B------:R-:W-:Y:S01]  /*99c0*/  FMUL R4, R4, UR5 ;  /* 0x0000000504047c20 */ /* 0x000fe20008400000 */
[----:B------:R-:W-:Y:S02]  /*99d0*/  ULDC UR4, c[0x0][0x608] ;  /* 0x0001820000047ab9 */ /* 0x000fe40000000800 */
[--C-:B------:R-:W-:Y:S01]  /*99e0*/  SHF.R.U64 R15, R12, UR4, R3.reuse ;  /* 0x000000040c0f7c19 */ /* 0x100fe20008001203 */
[----:B------:R1:W2:Y:S01]  /*99f0*/  F2I.U32.TRUNC.NTZ R20, R4 ;  /* 0x0000000400147305 */ /* 0x0002a2000020f000 */
[----:B------:R-:W-:Y:S01]  /*9a00*/  SHF.R.U32.HI R2, RZ, UR4, R3 ;  /* 0x00000004ff027c19 */ /* 0x000fe20008011603 */
[----:B------:R-:W-:-:S03]  /*9a10*/  ULDC UR4, c[0x0][0x658] ;  /* 0x0001960000047ab9 */ /* 0x000fc60000000800 */
[--C-:B------:R-:W-:Y:S02]  /*9a20*/  SHF.R.U64 R13, R15, UR4, R2.reuse ;  /* 0x000000040f0d7c19 */ /* 0x100fe40008001202 */
[----:B------:R-:W-:-:S03]  /*9a30*/  SHF.R.U32.HI R19, RZ, UR4, R2 ;  /* 0x00000004ff137c19 */ /* 0x000fc60008011602 */
[----:B------:R-:W-:Y:S02]  /*9a40*/  IMAD.MOV.U32 R2, RZ, RZ, R13 ;  /* 0x000000ffff027224 */ /* 0x000fe400078e000d */
[----:B------:R-:W-:Y:S01]  /*9a50*/  IMAD.MOV.U32 R3, RZ, RZ, R19 ;  /* 0x000000ffff037224 */ /* 0x000fe200078e0013 */
[----:B-1----:R-:W-:Y:S06]  /*9a60*/  @!P1 BRA `(.L_x_126) ;  /* 0x0000000000289947 */ /* 0x002fec0003800000 */
        /* <DEDUP_REMOVED lines=10> */
.L_x_126:
[----:B------:R-:W1:Y:S01]  /*9b10*/  LDC R4, c[0x0][0x65c] ;  /* 0x00019700ff047b82 */ /* 0x000e620000000800 */
[----:B------:R-:W-:Y:S01]  /*9b20*/  ULDC UR4, c[0x0][0x648] ;  /* 0x0001920000047ab9 */ /* 0x000fe20000000800 */
[----:B------:R-:W-:Y:S01]  /*9b30*/  LOP3.LUT R15, R15, UR29, RZ, 0xc0, !PT ;  /* 0x0000001d0f0f7c12 */ /* 0x000fe2000f8ec0ff */
[----:B--2---:R-:W-:Y:S01]  /*9b40*/  IMAD.MOV R20, RZ, RZ, -R20 ;  /* 0x000000ffff147224 */ /* 0x004fe200078e0a14 */
[----:B------:R-:W-:Y:S01]  /*9b50*/  SHF.R.U64 R2, R2, UR4, R3 ;  /* 0x0000000402027c19 */ /* 0x000fe20008001203 */
[----:B------:R-:W-:Y:S01]  /*9b60*/  ULDC UR4, c[0x0][0x638] ;  /* 0x00018e0000047ab9 */ /* 0x000fe20000000800 */
[----:B------:R-:W-:Y:S01]  /*9b70*/  LOP3.LUT R12, R12, UR13, RZ, 0xc0, !PT ;  /* 0x0000000d0c0c7c12 */ /* 0x000fe2000f8ec0ff */
[----:B------:R-:W-:Y:S01]  /*9b80*/  ULDC UR5, c[0x0][0x610] ;  /* 0x0001840000057ab9 */ /* 0x000fe20000000800 */
[----:B------:R-:W-:Y:S01]  /*9b90*/  IMAD.MOV.U32 R3, RZ, RZ, 0x1 ;  /* 0x00000001ff037424 */ /* 0x000fe200078e00ff */
[----:B-1----:R-:W-:Y:S01]  /*9ba0*/  ISETP.NE.AND P1, PT, R4, 0x1, PT ;  /* 0x000000010400780c */ /* 0x002fe20003f25270 */
[----:B------:R-:W-:-:S02]  /*9bb0*/  IMAD.MOV R4, RZ, RZ, -R2 ;  /* 0x000000ffff047224 */ /* 0x000fc400078e0a02 */
[----:B------:R-:W-:Y:S02]  /*9bc0*/  IMAD R2, R2, UR21, R15 ;  /* 0x0000001502027c24 */ /* 0x000fe4000f8e020f */
[----:B------:R-:W-:Y:S01]  /*9bd0*/  IMAD R13, R4, UR4, R13 ;  /* 0x00000004040d7c24 */ /* 0x000fe2000f8e020d */
[----:B------:R-:W-:-:S07]  /*9be0*/  ULDC UR4, c[0x0][0x600] ;  /* 0x0001800000047ab9 */ /* 0x000fce0000000800 */
[----:B0-----:R-:W-:-:S04]  /*9bf0*/  @P1 IMAD R11, R14, R20, R9 ;  /* 0x000000140e0b1224 */ /* 0x001fc800078e0209 */
[----:B------:R-:W-:Y:S02]  /*9c00*/  IMAD R11, R2, UR5, R11 ;  /* 0x00000005020b7c24 */ /* 0x000fe4000f8e020b */
[----:B------:R-:W-:-:S05]  /*9c10*/  IMAD R2, R13, UR4, R12 ;  /* 0x000000040d027c24 */ /* 0x000fca000f8e020c */
[----:B------:R-:W-:Y:S02]  /*9c20*/  SEL R22, R2, R11, !P1 ;  /* 0x0000000b02167207 */ /* 0x000fe40004800000 */
[----:B------:R-:W-:Y:S01]  /*9c30*/  SEL R19, R11, R2, !P1 ;  /* 0x000000020b137207 */ /* 0x000fe20004800000 */
[----:B------:R-:W-:-:S07]  /*9c40*/  IMAD.MOV.U32 R2, RZ, RZ, R10 ;  /* 0x000000ffff027224 */ /* 0x000fce00078e000a */
.L_x_124:
[----:B------:R-:W-:Y:S05]  /*9c50*/  BSYNC B1 ;  /* 0x0000000000017941 */ /* 0x000fea0003800000 */
.L_x_123:
[----:B------:R-:W-:-:S13]  /*9c60*/  LOP3.LUT P1, RZ, R3, 0xff, RZ, 0xc0, !PT ;  /* 0x000000ff03ff7812 */ /* 0x000fda000782c0ff */
[----:B------:R-:W-:Y:S05]  /*9c70*/  @P1 BRA `(.L_x_127) ;  /* 0xfffffff000a81947 */ /* 0x000fea000383ffff */
[----:B------:R-:W-:Y:S05]  /*9c80*/  BSYNC B0 ;  /* 0x0000000000007941 */ /* 0x000fea0003800000 */
.L_x_115:
[----:B------:R-:W-:-:S03]  /*9c90*/  UMOV UR4, 0xffffffff ;  /* 0xffffffff00047882 */ /* 0x000fc60000000000 */
[----:B------:R-:W-:Y:S05]  /*9ca0*/  BRA.DIV UR4, `(.L_x_128) ;  /* 0x00000006041c7947 */ /* 0x000fea000b800000 */
[----:B------:R-:W-:-:S13]  /*9cb0*/  ELECT P6, URZ, PT ;  /* 0x00000000003f782f */ /* 0x000fda00038c0000 */
.L_x_143:
[----:B------:R-:W-:Y:S04]  /*9cc0*/  BSSY B0, `(.L_x_129) ;  /* 0x0000022000007945 */ /* 0x000fe80003800000 */
[----:B------:R-:W-:Y:S05]  /*9cd0*/  @!P6 BRA `(.L_x_130) ;  /* 0x000000000080e947 */ /* 0x000fea0003800000 */
[----:B------:R-:W-:-:S04]  /*9ce0*/  LOP3.LUT R16, R16, 0x2, RZ, 0xfc, !PT ;  /* 0x0000000210107812 */ /* 0x000fc800078efcff */
[----:B------:R-:W-:-:S13]  /*9cf0*/  ISETP.NE.AND P0, PT, R16, 0x3, PT ;  /* 0x000000031000780c */ /* 0x000fda0003f05270 */
[----:B------:R-:W-:Y:S05]  /*9d00*/  @!P0 BRA `(.L_x_131) ;  /* 0x0000000000048947 */ /* 0x000fea0003800000 */
[----:B------:R-:W-:Y:S01]  /*9d10*/  BPT.TRAP 0x1 ;  /* 0x000000040000795c */ /* 0x000fe20000300000 */
.L_x_131:
[----:B------:R-:W0:Y:S01]  /*9d20*/  S2R R3, SR_CgaCtaId ;  /* 0x0000000000037919 */ /* 0x000e220000008800 */
[----:B------:R-:W-:Y:S02]  /*9d30*/  MOV R2, 0x400 ;  /* 0x0000040000027802 */ /* 0x000fe40000000f00 */
[----:B------:R-:W-:Y:S02]  /*9d40*/  SHF.L.U32 R4, R0, 0x1f, RZ ;  /* 0x0000001f00047819 */ /* 0x000fe400000006ff */
[----:B0-----:R-:W-:-:S05]  /*9d50*/  LEA R2, R3, R2, 0x18 ;  /* 0x0000000203027211 */ /* 0x001fca00078ec0ff */
[----:B------:R-:W-:-:S04]  /*9d60*/  VIADD R2, R2, 0x18 ;  /* 0x0000001802027836 */ /* 0x000fc80000000000 */
[C---:B------:R-:W-:Y:S02]  /*9d70*/  IMAD R9, R7.reuse, 0x8, R2 ;  /* 0x0000000807097824 */ /* 0x040fe400078e0202 */
[----:B------:R-:W-:Y:S02]  /*9d80*/  VIADD R7, R7, 0x1 ;  /* 0x0000000107077836 */ /* 0x000fe40000000000 */
[----:B------:R-:W0:Y:S03]  /*9d90*/  SYNCS.PHASECHK.TRANS64.TRYWAIT P0, [R9+URZ], R4 ;  /* 0x00000004090075a7 */ /* 0x000e26000800017f */
[----:B------:R-:W-:-:S04]  /*9da0*/  ISETP.NE.AND P1, PT, R7, 0x3, PT ;  /* 0x000000030700780c */ /* 0x000fc80003f25270 */
[----:B------:R-:W-:Y:S02]  /*9db0*/  SEL R3, RZ, 0x1, P1 ;  /* 0x00000001ff037807 */ /* 0x000fe40000800000 */
[----:B------:R-:W-:Y:S02]  /*9dc0*/  SEL R7, R7, RZ, P1 ;  /* 0x000000ff07077207 */ /* 0x000fe40000800000 */
[----:B------:R-:W-:-:S03]  /*9dd0*/  LOP3.LUT R11, R0, R3, RZ, 0x3c, !PT ;  /* 0x00000003000b7212 */ /* 0x000fc600078e3cff */
[----:B------:R-:W-:Y:S01]  /*9de0*/  IMAD R6, R7, 0x8, R2 ;  /* 0x0000000807067824 */ /* 0x000fe200078e0202 */
[----:B------:R-:W-:Y:S01]  /*9df0*/  SHF.L.U32 R5, R11, 0x1f, RZ ;  /* 0x0000001f0b057819 */ /* 0x000fe200000006ff */
[----:B0-----:R-:W-:Y:S06]  /*9e00*/  @!P0 BRA `(.L_x_132) ;  /* 0x0000000000e48947 */ /* 0x001fec0003800000 */
.L_x_144:
[----:B------:R-:W1:Y:S01]  /*9e10*/  SYNCS.PHASECHK.TRANS64.TRYWAIT P0, [R6+URZ], R5 ;  /* 0x00000005060075a7 */ /* 0x000e62000800017f */
[----:B------:R-:W-:-:S05]  /*9e20*/  VIADD R0, R7, 0x1 ;  /* 0x0000000107007836 */ /* 0x000fca0000000000 */
[----:B------:R-:W-:-:S04]  /*9e30*/  ISETP.NE.AND P1, PT, R0, 0x3, PT ;  /* 0x000000030000780c */ /* 0x000fc80003f25270 */
[----:B0-----:R-:W-:Y:S02]  /*9e40*/  SEL R4, RZ, 0x1, P1 ;  /* 0x00000001ff047807 */ /* 0x001fe40000800000 */
[----:B------:R-:W-:Y:S02]  /*9e50*/  SEL R3, R0, RZ, P1 ;  /* 0x000000ff00037207 */ /* 0x000fe40000800000 */
[----:B------:R-:W-:Y:S01]  /*9e60*/  LOP3.LUT R0, R11, R4, RZ, 0x3c, !PT ;  /* 0x000000040b007212 */ /* 0x000fe200078e3cff */
[----:B-1----:R-:W-:Y:S06]  /*9e70*/  @!P0 BRA `(.L_x_133) ;  /* 0x0000000000dc8947 */ /* 0x002fec0003800000 */
.L_x_145:
[----:B------:R-:W-:Y:S01]  /*9e80*/  IMAD R3, R3, 0x8, R2 ;  /* 0x0000000803037824 */ /* 0x000fe200078e0202 */
[----:B------:R-:W-:-:S07]  /*9e90*/  SHF.L.U32 R0, R0, 0x1f, RZ ;  /* 0x0000001f00007819 */ /* 0x000fce00000006ff */
.L_x_134:
[----:B-1----:R1:W2:Y:S02]  /*9ea0*/  SYNCS.PHASECHK.TRANS64.TRYWAIT P0, [R3+URZ], R0 ;  /* 0x00000000030075a7 */ /* 0x0022a4000800017f */
[----:B--2---:R-:W-:Y:S05]  /*9eb0*/  @!P0 NANOSLEEP.SYNCS 0x989680 ;  /* 0x009896800000895d */ /* 0x004fea0003900000 */
[----:B------:R-:W2:Y:S02]  /*9ec0*/  @!P0 SYNCS.PHASECHK.TRANS64 P0, [R3+URZ], R0 ;  /* 0x00000000030085a7 */ /* 0x000ea4000800007f */
[----:B--2---:R-:W-:Y:S05]  /*9ed0*/  @!P0 BRA `(.L_x_134) ;  /* 0xfffffffc00f08947 */ /* 0x004fea000383ffff */
.L_x_130:
[----:B------:R-:W-:Y:S05]  /*9ee0*/  BSYNC B0 ;  /* 0x0000000000007941 */ /* 0x000fea0003800000 */
.L_x_129:
[----:B------:R-:W-:Y:S05]  /*9ef0*/  EXIT ;  /* 0x000000000000794d */ /* 0x000fea0003800000 */
.L_x_15:
[----:B-1----:R1:W2:Y:S02]  /*9f00*/  SYNCS.PHASECHK.TRANS64.TRYWAIT P0, [R71+URZ], R0 ;  /* 0x00000000470075a7 */ /* 0x0022a4000800017f */
[----:B--2---:R-:W-:Y:S05]  /*9f10*/  @!P0 NANOSLEEP.SYNCS 0x989680 ;  /* 0x009896800000895d */ /* 0x004fea0003900000 */
[----:B------:R-:W2:Y:S02]  /*9f20*/  @!P0 SYNCS.PHASECHK.TRANS64 P0, [R71+URZ], R0 ;  /* 0x00000000470085a7 */ /* 0x000ea4000800007f */
[----:B--2---:R-:W-:Y:S05]  /*9f30*/  @!P0 BRA `(.L_x_15) ;  /* 0xfffffffc00f08947 */ /* 0x004fea000383ffff */
[----:B------:R-:W-:Y:S05]  /*9f40*/  BRA `(.L_x_135) ;  /* 0xffffff7400647947 */ /* 0x000fea000383ffff */
.L_x_20:
[----:B--2---:R2:W3:Y:S02]  /*9f50*/  SYNCS.PHASECHK.TRANS64.TRYWAIT P1, [R3+URZ], R0 ;  /* 0x00000000030075a7 */ /* 0x0044e4000802017f */
[----:B---3--:R-:W-:Y:S05]  /*9f60*/  @!P1 NANOSLEEP.SYNCS 0x989680 ;  /* 0x009896800000995d */ /* 0x008fea0003900000 */
[----:B------:R-:W3:Y:S02]  /*9f70*/  @!P1 SYNCS.PHASECHK.TRANS64 P1, [R3+URZ], R0 ;  /* 0x00000000030095a7 */ /* 0x000ee4000802007f */
[----:B---3--:R-:W-:Y:S05]  /*9f80*/  @!P1 BRA `(.L_x_20) ;  /* 0xfffffffc00f09947 */ /* 0x008fea000383ffff */
[----:B------:R-:W-:Y:S05]  /*9f90*/  BRA `(.L_x_19) ;  /* 0xffffff7400c87947 */ /* 0x000fea000383ffff */
.L_x_25:
[----:B--2---:R-:W-:-:S04]  /*9fa0*/  IMAD.U32 R4, RZ, RZ, UR6 ;  /* 0x00000006ff047e24 */ /* 0x004fc8000f8e00ff */
[----:B------:R2:W3:Y:S03]  /*9fb0*/  SYNCS.PHASECHK.TRANS64.TRYWAIT P1, [R4+URZ], R3 ;  /* 0x00000003040075a7 */ /* 0x0004e6000802017f */
[----:B---3--:R-:W-:Y:S05]  /*9fc0*/  @!P1 NANOSLEEP.SYNCS 0x989680 ;  /* 0x009896800000995d */ /* 0x008fea0003900000 */
[----:B------:R-:W3:Y:S02]  /*9fd0*/  @!P1 SYNCS.PHASECHK.TRANS64 P1, [R4+URZ], R3 ;  /* 0x00000003040095a7 */ /* 0x000ee4000802007f */
[----:B---3--:R-:W-:Y:S05]  /*9fe0*/  @!P1 BRA `(.L_x_25) ;  /* 0xfffffffc00ec9947 */ /* 0x008fea000383ffff */
[----:B------:R-:W-:Y:S05]  /*9ff0*/  BRA `(.L_x_24) ;  /* 0xffffff9400d07947 */ /* 0x000fea000383ffff */
.L_x_31:
[----:B---3--:R3:W4:Y:S02]  /*a000*/  SYNCS.PHASECHK.TRANS64.TRYWAIT P0, [R71+URZ+0x10], R0 ;  /* 0x00001000470075a7 */ /* 0x008724000800017f */
[----:B----4-:R-:W-:Y:S05]  /*a010*/  @!P0 NANOSLEEP.SYNCS 0x989680 ;  /* 0x009896800000895d */ /* 0x010fea0003900000 */
[----:B------:R-:W4:Y:S02]  /*a020*/  @!P0 SYNCS.PHASECHK.TRANS64 P0, [R71+URZ+0x10], R0 ;  /* 0x00001000470085a7 */ /* 0x000f24000800007f */
[----:B----4-:R-:W-:Y:S05]  /*a030*/  @!P0 BRA `(.L_x_31) ;  /* 0xfffffffc00f08947 */ /* 0x010fea000383ffff */
[----:B------:R-:W-:Y:S05]  /*a040*/  BRA `(.L_x_136) ;  /* 0xffffffb800707947 */ /* 0x000fea000383ffff */
.L_x_116:
[----:B------:R-:W-:Y:S01]  /*a050*/  BSSY B1, `(.L_x_137) ;  /* 0x0000006000017945 */ /* 0x000fe20003800000 */
[----:B------:R-:W-:-:S07]  /*a060*/  IMAD.MOV.U32 R15, RZ, RZ, -0x1 ;  /* 0xffffffffff0f7424 */ /* 0x000fce00078e00ff */
[----:B-----5:R-:W-:Y:S05]  /*a070*/  WARPSYNC.COLLECTIVE R15, `(.L_x_138) ;  /* 0x000000000f0c7348 */ /* 0x020fea0003c00000 */
[----:B------:R-:W-:Y:S02]  /*a080*/  ELECT P6, UR62, PT ;  /* 0x00000000003e782f */ /* 0x000fe400038c0000 */
[----:B------:R-:W-:Y:S01]  /*a090*/  MOV R14, UR62 ;  /* 0x0000003e000e7c02 */ /* 0x000fe20008000f00 */
[----:B-----5:R-:W-:Y:S10]  /*a0a0*/  ENDCOLLECTIVE ;  /* 0x000000000000791b */ /* 0x020ff40003800000 */
.L_x_138:
[----:B------:R-:W-:Y:S05]  /*a0b0*/  BSYNC B1 ;  /* 0x0000000000017941 */ /* 0x000fea0003800000 */
.L_x_137:
[----:B------:R-:W-:Y:S05]  /*a0c0*/  BRA `(.L_x_139) ;  /* 0xffffffec00a07947 */ /* 0x000fea000383ffff */
.L_x_119:
[----:B0-----:R0:W1:Y:S02]  /*a0d0*/  SYNCS.PHASECHK.TRANS64.TRYWAIT P1, [R10+URZ+0x18], R5 ;  /* 0x000018050a0075a7 */ /* 0x001064000802017f */
[----:B-1----:R-:W-:Y:S05]  /*a0e0*/  @!P1 NANOSLEEP.SYNCS 0x989680 ;  /* 0x009896800000995d */ /* 0x002fea0003900000 */
[----:B------:R-:W1:Y:S02]  /*a0f0*/  @!P1 SYNCS.PHASECHK.TRANS64 P1, [R10+URZ+0x18], R5 ;  /* 0x000018050a0095a7 */ /* 0x000e64000802007f */
[----:B-1----:R-:W-:Y:S05]  /*a100*/  @!P1 BRA `(.L_x_119) ;  /* 0xfffffffc00f09947 */ /* 0x002fea000383ffff */
[----:B------:R-:W-:Y:S05]  /*a110*/  BRA `(.L_x_140) ;  /* 0xffffffec00d47947 */ /* 0x000fea000383ffff */
.L_x_128:
[----:B------:R-:W-:Y:S01]  /*a120*/  BSSY B0, `(.L_x_141) ;  /* 0x0000006000007945 */ /* 0x000fe20003800000 */
[----:B------:R-:W-:-:S07]  /*a130*/  IMAD.MOV.U32 R15, RZ, RZ, -0x1 ;  /* 0xffffffffff0f7424 */ /* 0x000fce00078e00ff */
[----:B-----5:R-:W-:Y:S05]  /*a140*/  WARPSYNC.COLLECTIVE R15, `(.L_x_142) ;  /* 0x000000000f0c7348 */ /* 0x020fea0003c00000 */
[----:B------:R-:W-:Y:S02]  /*a150*/  ELECT P6, UR62, PT ;  /* 0x00000000003e782f */ /* 0x000fe400038c0000 */
[----:B------:R-:W-:Y:S01]  /*a160*/  MOV R14, UR62 ;  /* 0x0000003e000e7c02 */ /* 0x000fe20008000f00 */
[----:B-----5:R-:W-:Y:S10]  /*a170*/  ENDCOLLECTIVE ;  /* 0x000000000000791b */ /* 0x020ff40003800000 */
.L_x_142:
[----:B------:R-:W-:Y:S05]  /*a180*/  BSYNC B0 ;  /* 0x0000000000007941 */ /* 0x000fea0003800000 */
.L_x_141:
[----:B------:R-:W-:Y:S05]  /*a190*/  BRA `(.L_x_143) ;  /* 0xfffffff800c87947 */ /* 0x000fea000383ffff */
.L_x_132:
[----:B0-----:R0:W1:Y:S02]  /*a1a0*/  SYNCS.PHASECHK.TRANS64.TRYWAIT P0, [R9+URZ], R4 ;  /* 0x00000004090075a7 */ /* 0x001064000800017f */
[----:B-1----:R-:W-:Y:S05]  /*a1b0*/  @!P0 NANOSLEEP.SYNCS 0x989680 ;  /* 0x009896800000895d */ /* 0x002fea0003900000 */
[----:B------:R-:W1:Y:S02]  /*a1c0*/  @!P0 SYNCS.PHASECHK.TRANS64 P0, [R9+URZ], R4 ;  /* 0x00000004090085a7 */ /* 0x000e64000800007f */
[----:B-1----:R-:W-:Y:S05]  /*a1d0*/  @!P0 BRA `(.L_x_132) ;  /* 0xfffffffc00f08947 */ /* 0x002fea000383ffff */
[----:B------:R-:W-:Y:S05]  /*a1e0*/  BRA `(.L_x_144) ;  /* 0xfffffffc00087947 */ /* 0x000fea000383ffff */
.L_x_133:
[----:B0-----:R0:W1:Y:S02]  /*a1f0*/  SYNCS.PHASECHK.TRANS64.TRYWAIT P0, [R6+URZ], R5 ;  /* 0x00000005060075a7 */ /* 0x001064000800017f */
[----:B-1----:R-:W-:Y:S05]  /*a200*/  @!P0 NANOSLEEP.SYNCS 0x989680 ;  /* 0x009896800000895d */ /* 0x002fea0003900000 */
[----:B------:R-:W1:Y:S02]  /*a210*/  @!P0 SYNCS.PHASECHK.TRANS64 P0, [R6+URZ], R5 ;  /* 0x00000005060085a7 */ /* 0x000e64000800007f */
[----:B-1----:R-:W-:Y:S05]  /*a220*/  @!P0 BRA `(.L_x_133) ;  /* 0xfffffffc00f08947 */ /* 0x002fea000383ffff */
[----:B------:R-:W-:Y:S05]  /*a230*/  BRA `(.L_x_145) ;  /* 0xfffffffc00107947 */ /* 0x000fea000383ffff */
.L_x_146:
[----:B------:R-:W-:-:S00]  /*a240*/  BRA `(.L_x_146) ;  /* 0xfffffffc00fc7947 */ /* 0x000fc0000383ffff */
[----:B------:R-:W-:-:S00]  /*a250*/  NOP ;  /* 0x0000000000007918 */ /* 0x000fc00000000000 */
        /* <DEDUP_REMOVED lines=10> */
.L_x_147:


//--------------------- .nv.global.init           --------------------------
	.section	.nv.global.init,"aw",@progbits
.nv.global.init:
	.type		$str$22,@object
	.size		$str$22,($str$23 - $str$22)
$str$22:
        /*0000*/ 	.byte	0x6b, 0x5f, 0x74, 0x69, 0x6c, 0x65, 0x5f, 0x63, 0x6f, 0x75, 0x6e, 0x74, 0x20, 0x3e, 0x3d, 0x20
        /*0010*/ 	.byte	0x31, 0x00
	.type		$str$23,@object
	.size		$str$23,(__unnamed_1 - $str$23)
$str$23:
        /*0012*/ 	.byte	0x2f, 0x74, 0x6d, 0x70, 0x2f, 0x63, 0x75, 0x74, 0x6c, 0x61, 0x73, 0x73, 0x5f, 0x73, 0x77, 0x65
        /*0022*/ 	.byte	0x65, 0x70, 0x5f, 0x73, 0x72, 0x63, 0x2f, 0x69, 0x6e, 0x63, 0x6c, 0x75, 0x64, 0x65, 0x2f, 0x63
        /*0032*/ 	.byte	0x75, 0x74, 0x6c, 0x61, 0x73, 0x73, 0x2f, 0x67, 0x65, 0x6d, 0x6d, 0x2f, 0x63, 0x6f, 0x6c, 0x6c
        /*0042*/ 	.byte	0x65, 0x63, 0x74, 0x69, 0x76, 0x65, 0x2f, 0x73, 0x6d, 0x39, 0x30, 0x5f, 0x6d, 0x6d, 0x61, 0x5f
        /*0052*/ 	.byte	0x74, 0x6d, 0x61, 0x5f, 0x67, 0x6d, 0x6d, 0x61, 0x5f, 0x73, 0x73, 0x5f, 0x77, 0x61, 0x72, 0x70
        /*0062*/ 	.byte	0x73, 0x70, 0x65, 0x63, 0x69, 0x61, 0x6c, 0x69, 0x7a, 0x65, 0x64, 0x2e, 0x68, 0x70, 0x70, 0x00
	.type		__unnamed_1,@object
	.size		__unnamed_1,(.L_0 - __unnamed_1)
__unnamed_1:
        /*0072*/ 	.byte	0x76, 0x6f, 0x69, 0x64, 0x20, 0x63, 0x75, 0x74, 0x6c, 0x61, 0x73, 0x73, 0x3a, 0x3a, 0x67, 0x65
        /* <DEDUP_REMOVED lines=179> */
        /*0bb2*/ 	.byte	0x69, 0x74, 0x79, 0x5d, 0x00
.L_0:


//--------------------- .nv.shared._ZN7cutlass13device_kernelINS_4gemm6kernel13GemmUniversalIN4cute5tupleIJiiiiEEENS1_10collective13CollectiveMmaINS1_34MainloopSm90TmaGmmaWarpSpecializedILi3ENS5_IJNS4_1CILi1EEESB_SB_EEENS1_32KernelTmaWarpSpecializedPingpongEEENS5_IJNSA_ILi64EEENSA_ILi80EEENSA_ILi256EEEEEENS_6half_tENS5_IJlSB_lEEESJ_SK_NS4_8TiledMMAINS4_8MMA_AtomIJNS4_4SM904GMMA25MMA_64x16x16_F32F16F16_SSILNSO_5MajorE0ELSQ_0ELNSO_7ScaleInE1ELSR_1EEEEEENS4_6LayoutISC_NS5_IJNSA_ILi0EEESV_SV_EEEEENS5_IJNS4_10UnderscoreESY_SY_EEEEENS4_13SM90_TMA_LOADENS4_14ComposedLayoutINS4_7SwizzleILi3ELi4ELi3EEENS4_18smem_ptr_flag_bitsILi16EEENSU_INS5_IJNSA_ILi8EEESF_EEENS5_IJSF_SB_EEEEEEEvNS4_8identityES11_S1B_vS1C_EENS_8epilogue10collective6detail29Sm90TmaWarpSpecializedAdapterINS1F_15DefaultEpilogueISJ_SK_SK_NS1E_6thread17LinearCombinationISJ_Li1EffLNS1J_9ScaleType4KindE0ELNS_15FloatRoundStyleE2ESJ_EENS1_15EpilogueDefaultEEEEEvvEEEEvNT_6ParamsE --------------------------
	.section	.nv.shared._ZN7cutlass13device_kernelINS_4gemm6kernel13GemmUniversalIN4cute5tupleIJiiiiEEENS1_10collective13CollectiveMmaINS1_34MainloopSm90TmaGmmaWarpSpecializedILi3ENS5_IJNS4_1CILi1EEESB_SB_EEENS1_32KernelTmaWarpSpecializedPingpongEEENS5_IJNSA_ILi64EEENSA_ILi80EEENSA_ILi256EEEEEENS_6half_tENS5_IJlSB_lEEESJ_SK_NS4_8TiledMMAINS4_8MMA_AtomIJNS4_4SM904GMMA25MMA_64x16x16_F32F16F16_SSILNSO_5MajorE0ELSQ_0ELNSO_7ScaleInE1ELSR_1EEEEEENS4_6LayoutISC_NS5_IJNSA_ILi0EEESV_SV_EEEEENS5_IJNS4_10UnderscoreESY_SY_EEEEENS4_13SM90_TMA_LOADENS4_14ComposedLayoutINS4_7SwizzleILi3ELi4ELi3EEENS4_18smem_ptr_flag_bitsILi16EEENSU_INS5_IJNSA_ILi8EEESF_EEENS5_IJSF_SB_EEEEEEEvNS4_8identityES11_S1B_vS1C_EENS_8epilogue10collective6detail29Sm90TmaWarpSpecializedAdapterINS1F_15DefaultEpilogueISJ_SK_SK_NS1E_6thread17LinearCombinationISJ_Li1EffLNS1J_9ScaleType4KindE0ELNS_15FloatRoundStyleE2ESJ_EENS1_15EpilogueDefaultEEEEEvvEEEEvNT_6ParamsE,"aw",@nobits
	.sectionflags	@""
	.align	16
	.zero		1024


//--------------------- .nv.shared.reserved.0     --------------------------
	.section	.nv.shared.reserved.0,"aw",@nobits
	.weak		__nv_reservedSMEM_offset_0_alias
	.size		__nv_reservedSMEM_offset_0_alias, 0, 0
	.other		__nv_reservedSMEM_offset_0_alias,@"STO_CUDA_RESERVED_SHARED STV_DEFAULT"
__nv_reservedSMEM_offset_0_alias:
	.zero		0


//--------------------- .nv.global                --------------------------
	.section	.nv.global,"aw",@nobits
.nv.global:
	.type		_ZN40_INTERNAL_7cf91a52_4_k_cu_a5a395b7_129034cute1_E,@object
	.size		_ZN40_INTERNAL_7cf91a52_4_k_cu_a5a395b7_129034cute1_E,(_ZN40_INTERNAL_7cf91a52_4_k_cu_a5a395b7_129034cuda3std3__45__cpo6cbeginE - _ZN40_INTERNAL_7cf91a52_4_k_cu_a5a395b7_129034cute1_E)
_ZN40_INTERNAL_7cf91a52_4_k_cu_a5a395b7_129034cute1_E:
	.zero		1
	.type		_ZN40_INTERNAL_7cf91a52_4_k_cu_a5a395b7_129034cuda3std3__45__cpo6cbeginE,@object
	.size		_ZN40_INTERNAL_7cf91a52_4_k_cu_a5a395b7_129034cuda3std3__45__cpo6cbeginE,(_ZN40_INTERNAL_7cf91a52_4_k_cu_a5a395b7_129034cuda3std3__48in_placeE - _ZN40_INTERNAL_7cf91a52_4_k_cu_a5a395b7_129034cuda3std3__45__cpo6cbeginE)
_ZN40_INTERNAL_7cf91a52_4_k_cu_a5a395b7_129034cuda3std3__45__cpo6cbeginE:
	.zero		1
	.type		_ZN40_INTERNAL_7cf91a52_4_k_cu_a5a395b7_129034cuda3std3__48in_placeE,@object
	.size		_ZN40_INTERNAL_7cf91a52_4_k_cu_a5a395b7_129034cuda3std3__48in_placeE,(_ZN40_INTERNAL_7cf91a52_4_k_cu_a5a395b7_129034cuda3std6ranges3__45__cpo9iter_moveE - _ZN40_INTERNAL_7cf91a52_4_k_cu_a5a395b7_129034cuda3std3__48in_placeE)
_ZN40_INTERNAL_7cf91a52_4_k_cu_a5a395b7_129034cuda3std3__48in_placeE:
	.zero		1
	.type		_ZN40_INTERNAL_7cf91a52_4_k_cu_a5a395b7_129034cuda3std6ranges3__45__cpo9iter_moveE,@object
	.size		_ZN40_INTERNAL_7cf91a52_4_k_cu_a5a395b7_129034cuda3std6ranges3__45__cpo9iter_moveE,(_ZN40_INTERNAL_7cf91a52_4_k_cu_a5a395b7_129034cuda3std3__45__cpo5beginE - _ZN40_INTERNAL_7cf91a52_4_k_cu_a5a395b7_129034cuda3std6ranges3__45__cpo9iter_moveE)
_ZN40_INTERNAL_7cf91a52_4_k_cu_a5a395b7_129034cuda3std6ranges3__45__cpo9iter_moveE:
	.zero		1
	.type		_ZN40_INTERNAL_7cf91a52_4_k_cu_a5a395b7_129034cuda3std3__45__cpo5beginE,@object
	.size		_ZN40_INTERNAL_7cf91a52_4_k_cu_a5a395b7_129034cuda3std3__45__cpo5beginE,(_ZN40_INTERNAL_7cf91a52_4_k_cu_a5a395b7_129034cuda3std3__442_GLOBAL__N__7cf91a52_4_k_cu_a5a395b7_129036ignoreE - _ZN40_INTERNAL_7cf91a52_4_k_cu_a5a395b7_129034cuda3std3__45__cpo5beginE)
_ZN40_INTERNAL_7cf91a52_4_k_cu_a5a395b7_129034cuda3std3__45__cpo5beginE:
	.zero		1
	.type		_ZN40_INTERNAL_7cf91a52_4_k_cu_a5a395b7_129034cuda3std3__442_GLOBAL__N__7cf91a52_4_k_cu_a5a395b7_129036ignoreE,@object
	.size		_ZN40_INTERNAL_7cf91a52_4_k_cu_a5a395b7_129034cuda3std3__442_GLOBAL__N__7cf91a52_4_k_cu_a5a395b7_129036ignoreE,(_ZN40_INTERNAL_7cf91a52_4_k_cu_a5a395b7_129034cute7productE - _ZN40_INTERNAL_7cf91a52_4_k_cu_a5a395b7_129034cuda3std3__442_GLOBAL__N__7cf91a52_4_k_cu_a5a395b7_129036ignoreE)
_ZN40_INTERNAL_7cf91a52_4_k_cu_a5a395b7_129034cuda3std3__442_GLOBAL__N__7cf91a52_4_k_cu_a5a395b7_129036ignoreE:
	.zero		1
	.type		_ZN40_INTERNAL_7cf91a52_4_k_cu_a5a395b7_129034cute7productE,@object
	.size		_ZN40_INTERNAL_7cf91a52_4_k_cu_a5a395b7_129034cute7productE,(_ZN40_INTERNAL_7cf91a52_4_k_cu_a5a395b7_129034cuda3std3__45__cpo3endE - _ZN40_INTERNAL_7cf91a52_4_k_cu_a5a395b7_129034cute7productE)
_ZN40_INTERNAL_7cf91a52_4_k_cu_a5a395b7_129034cute7productE:
	.zero		1
	.type		_ZN40_INTERNAL_7cf91a52_4_k_cu_a5a395b7_129034cuda3std3__45__cpo3endE,@object
	.size		_ZN40_INTERNAL_7cf91a52_4_k_cu_a5a395b7_129034cuda3std3__45__cpo3endE,(_ZN40_INTERNAL_7cf91a52_4_k_cu_a5a395b7_129034cuda3std3__419piecewise_constructE - _ZN40_INTERNAL_7cf91a52_4_k_cu_a5a395b7_129034cuda3std3__45__cpo3endE)
_ZN40_INTERNAL_7cf91a52_4_k_cu_a5a395b7_129034cuda3std3__45__cpo3endE:
	.zero		1
	.type		_ZN40_INTERNAL_7cf91a52_4_k_cu_a5a395b7_129034cuda3std3__419piecewise_constructE,@object
	.size		_ZN40_INTERNAL_7cf91a52_4_k_cu_a5a395b7_129034cuda3std3__419piecewise_constructE,(_ZN40_INTERNAL_7cf91a52_4_k_cu_a5a395b7_129034cuda3std3__45__cpo4cendE - _ZN40_INTERNAL_7cf91a52_4_k_cu_a5a395b7_129034cuda3std3__419piecewise_constructE)
_ZN40_INTERNAL_7cf91a52_4_k_cu_a5a395b7_129034cuda3std3__419piecewise_constructE:
	.zero		1
	.type		_ZN40_INTERNAL_7cf91a52_4_k_cu_a5a395b7_129034cuda3std3__45__cpo4cendE,@object
	.size		_ZN40_INTERNAL_7cf91a52_4_k_cu_a5a395b7_129034cuda3std3__45__cpo4cendE,(_ZN40_INTERNAL_7cf91a52_4_k_cu_a5a395b7_129034cuda3std6ranges3__45__cpo4swapE - _ZN40_INTERNAL_7cf91a52_4_k_cu_a5a395b7_129034cuda3std3__45__cpo4cendE)
_ZN40_INTERNAL_7cf91a52_4_k_cu_a5a395b7_129034cuda3std3__45__cpo4cendE:
	.zero		1
	.type		_ZN40_INTERNAL_7cf91a52_4_k_cu_a5a395b7_129034cuda3std6ranges3__45__cpo4swapE,@object
	.size		_ZN40_INTERNAL_7cf91a52_4_k_cu_a5a395b7_129034cuda3std6ranges3__45__cpo4swapE,(.L_8 - _ZN40_INTERNAL_7cf91a52_4_k_cu_a5a395b7_129034cuda3std6ranges3__45__cpo4swapE)
_ZN40_INTERNAL_7cf91a52_4_k_cu_a5a395b7_129034cuda3std6ranges3__45__cpo4swapE:
	.zero		1
.L_8:


//--------------------- .nv.constant0._ZN7cutlass13device_kernelINS_4gemm6kernel13GemmUniversalIN4cute5tupleIJiiiiEEENS1_10collective13CollectiveMmaINS1_34MainloopSm90TmaGmmaWarpSpecializedILi3ENS5_IJNS4_1CILi1EEESB_SB_EEENS1_32KernelTmaWarpSpecializedPingpongEEENS5_IJNSA_ILi64EEENSA_ILi80EEENSA_ILi256EEEEEENS_6half_tENS5_IJlSB_lEEESJ_SK_NS4_8TiledMMAINS4_8MMA_AtomIJNS4_4SM904GMMA25MMA_64x16x16_F32F16F16_SSILNSO_5MajorE0ELSQ_0ELNSO_7ScaleInE1ELSR_1EEEEEENS4_6LayoutISC_NS5_IJNSA_ILi0EEESV_SV_EEEEENS5_IJNS4_10UnderscoreESY_SY_EEEEENS4_13SM90_TMA_LOADENS4_14ComposedLayoutINS4_7SwizzleILi3ELi4ELi3EEENS4_18smem_ptr_flag_bitsILi16EEENSU_INS5_IJNSA_ILi8EEESF_EEENS5_IJSF_SB_EEEEEEEvNS4_8identityES11_S1B_vS1C_EENS_8epilogue10collective6detail29Sm90TmaWarpSpecializedAdapterINS1F_15DefaultEpilogueISJ_SK_SK_NS1E_6thread17LinearCombinationISJ_Li1EffLNS1J_9ScaleType4KindE0ELNS_15FloatRoundStyleE2ESJ_EENS1_15EpilogueDefaultEEEEEvvEEEEvNT_6ParamsE --------------------------
	.section	.nv.constant0._ZN7cutlass13device_kernelINS_4gemm6kernel13GemmUniversalIN4cute5tupleIJiiiiEEENS1_10collective13CollectiveMmaINS1_34MainloopSm90TmaGmmaWarpSpecializedILi3ENS5_IJNS4_1CILi1EEESB_SB_EEENS1_32KernelTmaWarpSpecializedPingpongEEENS5_IJNSA_ILi64EEENSA_ILi80EEENSA_ILi256EEEEEENS_6half_tENS5_IJlSB_lEEESJ_SK_NS4_8TiledMMAINS4_8MMA_AtomIJNS4_4SM904GMMA25MMA_64x16x16_F32F16F16_SSILNSO_5MajorE0ELSQ_0ELNSO_7ScaleInE1ELSR_1EEEEEENS4_6LayoutISC_NS5_IJNSA_ILi0EEESV_SV_EEEEENS5_IJNS4_10UnderscoreESY_SY_EEEEENS4_13SM90_TMA_LOADENS4_14ComposedLayoutINS4_7SwizzleILi3ELi4ELi3EEENS4_18smem_ptr_flag_bitsILi16EEENSU_INS5_IJNSA_ILi8EEESF_EEENS5_IJSF_SB_EEEEEEEvNS4_8identityES11_S1B_vS1C_EENS_8epilogue10collective6detail29Sm90TmaWarpSpecializedAdapterINS1F_15DefaultEpilogueISJ_SK_SK_NS1E_6thread17LinearCombinationISJ_Li1EffLNS1J_9ScaleType4KindE0ELNS_15FloatRoundStyleE2ESJ_EENS1_15EpilogueDefaultEEEEEvvEEEEvNT_6ParamsE,"a",@progbits
	.sectionflags	@""
	.align	4
.nv.constant0._ZN7cutlass13device_kernelINS_4gemm6kernel13GemmUniversalIN4cute5tupleIJiiiiEEENS1_10collective13CollectiveMmaINS1_34MainloopSm90TmaGmmaWarpSpecializedILi3ENS5_IJNS4_1CILi1EEESB_SB_EEENS1_32KernelTmaWarpSpecializedPingpongEEENS5_IJNSA_ILi64EEENSA_ILi80EEENSA_ILi256EEEEEENS_6half_tENS5_IJlSB_lEEESJ_SK_NS4_8TiledMMAINS4_8MMA_AtomIJNS4_4SM904GMMA25MMA_64x16x16_F32F16F16_SSILNSO_5MajorE0ELSQ_0ELNSO_7ScaleInE1ELSR_1EEEEEENS4_6LayoutISC_NS5_IJNSA_ILi0EEESV_SV_EEEEENS5_IJNS4_10UnderscoreESY_SY_EEEEENS4_13SM90_TMA_LOADENS4_14ComposedLayoutINS4_7SwizzleILi3ELi4ELi3EEENS4_18smem_ptr_flag_bitsILi16EEENSU_INS5_IJNSA_ILi8EEESF_EEENS5_IJSF_SB_EEEEEEEvNS4_8identityES11_S1B_vS1C_EENS_8epilogue10collective6detail29Sm90TmaWarpSpecializedAdapterINS1F_15DefaultEpilogueISJ_SK_SK_NS1E_6thread17LinearCombinationISJ_Li1EffLNS1J_9ScaleType4KindE0ELNS_15FloatRoundStyleE2ESJ_EENS1_15EpilogueDefaultEEEEEvvEEEEvNT_6ParamsE:
	.zero		1664


//--------------------- SYMBOLS --------------------------

	.type		.nv.reservedSmem.offset0,@object
	.size		.nv.reservedSmem.offset0,0x4
	.type		__assertfail,@function
